def attn_fwd(
    Q,
    K,
    V,
    Out,
    Lse,
    sm_scale,
    stride_qz,
    stride_qh,
    stride_qm,
    stride_qk,
    stride_kz,
    stride_kh,
    stride_kn,
    stride_kk,
    stride_vz,
    stride_vh,
    stride_vn,
    stride_vk,
    stride_oz,
    stride_oh,
    stride_om,
    stride_ok,
    seqlen_q,
    seqlen_k,
    BLOCK_M: tl.constexpr,
    BLOCK_N: tl.constexpr,
    HEAD_DIM: tl.constexpr,
    CAUSAL: tl.constexpr,
):
    start_m = tl.program_id(0)
    off_hz = tl.program_id(1)
    q_off = off_hz * stride_qh
    k_off = off_hz * stride_kh
    v_off = off_hz * stride_vh
    offs_m = start_m * BLOCK_M + tl.arange(0, BLOCK_M)
    offs_d = tl.arange(0, HEAD_DIM)
    offs_n = tl.arange(0, BLOCK_N)
    q_ptrs = Q + q_off + offs_m[:, None] * stride_qm + offs_d[None, :] * stride_qk
    k_ptrs = K + k_off + offs_d[:, None] * stride_kk + offs_n[None, :] * stride_kn
    v_ptrs = V + v_off + offs_n[:, None] * stride_vn + offs_d[None, :] * stride_vk
    m_i = tl.full([BLOCK_M], float("-inf"), dtype=tl.float32)
    l_i = tl.zeros([BLOCK_M], dtype=tl.float32) + 1.0
    acc = tl.zeros([BLOCK_M, HEAD_DIM], dtype=tl.float32)
    q = tl.load(q_ptrs)
    acc, l_i, m_i = _attn_fwd_inner(
        acc,
        l_i,
        m_i,
        q,
        k_ptrs,
        v_ptrs,
        sm_scale,
        stride_kn,
        stride_vn,
        start_m,
        seqlen_k,
        BLOCK_M,
        BLOCK_N,
        HEAD_DIM,
        CAUSAL,
    )
    acc = acc / l_i[:, None]
    lse = m_i + tl.math.log2(l_i) / 1.4426950408889634
    o_ptrs = (
        Out
        + off_hz * stride_oh
        + offs_m[:, None] * stride_om
        + offs_d[None, :] * stride_ok
    )
    tl.store(o_ptrs, acc.to(Out.dtype.element_ty))
    tl.store(Lse + off_hz * seqlen_q + offs_m, lse)

# config = {"BLOCK_M": 32, "BLOCK_N": 32, "HEAD_DIM": 16, "arch": "sm_100", "causal": false, "dtype": "bf16", "num_stages": 3, "num_warps": 4}
# arch = sm_100


// ===== COMPILED SASS (sm_100a) =====

	.target	sm_100a

	.elftype	@"ET_EXEC"


//--------------------- .note.nv.tkinfo           --------------------------
	.section	.note.nv.tkinfo,"",@"SHT_NOTE"
	.sectionflags	@"SHF_NOTE_NV_TKINFO"
	.tkinfo
        /*0018*/ 	.word	0x00000081
        /*0030*/ 	.string	""
        /*0030*/ 	.string	"ptxas-blackwell"
        /*0030*/ 	.string	"Cuda compilation tools, release 12.9, V12.9.86"
        /*0030*/ 	.string	"Build cuda_12.9.r12.9/compiler.36037853_0"
        /*0030*/ 	.string	"-v  -suppress-debug-info  -lineinfo  -arch sm_100a "



//--------------------- .note.nv.cuver            --------------------------
	.section	.note.nv.cuver,"",@"SHT_NOTE"
	.sectionflags	@"SHF_NOTE_NV_CUVER"
        /*0018*/ 	.short	0x0001
        /*001a*/ 	.short	0x0064
        /*001c*/ 	.short	0x0001
        /*001e*/ 	.short	0x0000
        /*0020*/ 	.short	0x0001
        /*0022*/ 	.short	0x0000


//--------------------- .nv.info                  --------------------------
	.section	.nv.info,"",@"SHT_CUDA_INFO"
	.align	4


	//----- nvinfo : EIATTR_REGCOUNT
	.align		4
        /*0000*/ 	.byte	0x04, 0x2f
        /*0002*/ 	.short	(.L_2 - .L_1)
	.align		4
.L_1:
        /*0004*/ 	.word	index@(attn_fwd)
        /*0008*/ 	.word	0x00000044


	//----- nvinfo : EIATTR_FRAME_SIZE
	.align		4
.L_2:
        /*000c*/ 	.byte	0x04, 0x11
        /*000e*/ 	.short	(.L_4 - .L_3)
	.align		4
.L_3:
        /*0010*/ 	.word	index@(attn_fwd)
        /*0014*/ 	.word	0x00000000


	//----- nvinfo : EIATTR_MIN_STACK_SIZE
	.align		4
.L_4:
        /*0018*/ 	.byte	0x04, 0x12
        /*001a*/ 	.short	(.L_6 - .L_5)
	.align		4
.L_5:
        /*001c*/ 	.word	index@(attn_fwd)
        /*0020*/ 	.word	0x00000000
.L_6:


//--------------------- .nv.info.attn_fwd         --------------------------
	.section	.nv.info.attn_fwd,"",@"SHT_CUDA_INFO"
	.sectionflags	@""
	.align	4


	//----- nvinfo : EIATTR_CUDA_API_VERSION
	.align		4
        /*0000*/ 	.byte	0x04, 0x37
        /*0002*/ 	.short	(.L_8 - .L_7)
.L_7:
        /*0004*/ 	.word	0x00000081


	//----- nvinfo : EIATTR_KPARAM_INFO
	.align		4
.L_8:
        /*0008*/ 	.byte	0x04, 0x17
        /*000a*/ 	.short	(.L_10 - .L_9)
.L_9:
        /*000c*/ 	.word	0x00000000
        /*0010*/ 	.short	0x0019
        /*0012*/ 	.short	0x0080
        /*0014*/ 	.byte	0x00, 0xf4, 0x21, 0x00


	//----- nvinfo : EIATTR_KPARAM_INFO
	.align		4
.L_10:
        /*0018*/ 	.byte	0x04, 0x17
        /*001a*/ 	.short	(.L_12 - .L_11)
.L_11:
        /*001c*/ 	.word	0x00000000
        /*0020*/ 	.short	0x0018
        /*0022*/ 	.short	0x0078
        /*0024*/ 	.byte	0x00, 0xf4, 0x21, 0x00


	//----- nvinfo : EIATTR_KPARAM_INFO
	.align		4
.L_12:
        /*0028*/ 	.byte	0x04, 0x17
        /*002a*/ 	.short	(.L_14 - .L_13)
.L_13:
        /*002c*/ 	.word	0x00000000
        /*0030*/ 	.short	0x0017
        /*0032*/ 	.short	0x0070
        /*0034*/ 	.byte	0x00, 0xf0, 0x11, 0x00


	//----- nvinfo : EIATTR_KPARAM_INFO
	.align		4
.L_14:
        /*0038*/ 	.byte	0x04, 0x17
        /*003a*/ 	.short	(.L_16 - .L_15)
.L_15:
        /*003c*/ 	.word	0x00000000
        /*0040*/ 	.short	0x0016
        /*0042*/ 	.short	0x006c
        /*0044*/ 	.byte	0x00, 0xf0, 0x11, 0x00


	//----- nvinfo : EIATTR_KPARAM_INFO
	.align		4
.L_16:
        /*0048*/ 	.byte	0x04, 0x17
        /*004a*/ 	.short	(.L_18 - .L_17)
.L_17:
        /*004c*/ 	.word	0x00000000
        /*0050*/ 	.short	0x0015
        /*0052*/ 	.short	0x0068
        /*0054*/ 	.byte	0x00, 0xf0, 0x11, 0x00


	//----- nvinfo : EIATTR_KPARAM_INFO
	.align		4
.L_18:
        /*0058*/ 	.byte	0x04, 0x17
        /*005a*/ 	.short	(.L_20 - .L_19)
.L_19:
        /*005c*/ 	.word	0x00000000
        /*0060*/ 	.short	0x0014
        /*0062*/ 	.short	0x0064
        /*0064*/ 	.byte	0x00, 0xf0, 0x11, 0x00


	//----- nvinfo : EIATTR_KPARAM_INFO
	.align		4
.L_20:
        /*0068*/ 	.byte	0x04, 0x17
        /*006a*/ 	.short	(.L_22 - .L_21)
.L_21:
        /*006c*/ 	.word	0x00000000
        /*0070*/ 	.short	0x0013
        /*0072*/ 	.short	0x0060
        /*0074*/ 	.byte	0x00, 0xf0, 0x11, 0x00


	//----- nvinfo : EIATTR_KPARAM_INFO
	.align		4
.L_22:
        /*0078*/ 	.byte	0x04, 0x17
        /*007a*/ 	.short	(.L_24 - .L_23)
.L_23:
        /*007c*/ 	.word	0x00000000
        /*0080*/ 	.short	0x0012
        /*0082*/ 	.short	0x005c
        /*0084*/ 	.byte	0x00, 0xf0, 0x11, 0x00


	//----- nvinfo : EIATTR_KPARAM_INFO
	.align		4
.L_24:
        /*0088*/ 	.byte	0x04, 0x17
        /*008a*/ 	.short	(.L_26 - .L_25)
.L_25:
        /*008c*/ 	.word	0x00000000
        /*0090*/ 	.short	0x0011
        /*0092*/ 	.short	0x0058
        /*0094*/ 	.byte	0x00, 0xf0, 0x11, 0x00


	//----- nvinfo : EIATTR_KPARAM_INFO
	.align		4
.L_26:
        /*0098*/ 	.byte	0x04, 0x17
        /*009a*/ 	.short	(.L_28 - .L_27)
.L_27:
        /*009c*/ 	.word	0x00000000
        /*00a0*/ 	.short	0x0010
        /*00a2*/ 	.short	0x0054
        /*00a4*/ 	.byte	0x00, 0xf0, 0x11, 0x00


	//----- nvinfo : EIATTR_KPARAM_INFO
	.align		4
.L_28:
        /*00a8*/ 	.byte	0x04, 0x17
        /*00aa*/ 	.short	(.L_30 - .L_29)
.L_29:
        /*00ac*/ 	.word	0x00000000
        /*00b0*/ 	.short	0x000f
        /*00b2*/ 	.short	0x0050
        /*00b4*/ 	.byte	0x00, 0xf0, 0x11, 0x00


	//----- nvinfo : EIATTR_KPARAM_INFO
	.align		4
.L_30:
        /*00b8*/ 	.byte	0x04, 0x17
        /*00ba*/ 	.short	(.L_32 - .L_31)
.L_31:
        /*00bc*/ 	.word	0x00000000
        /*00c0*/ 	.short	0x000e
        /*00c2*/ 	.short	0x004c
        /*00c4*/ 	.byte	0x00, 0xf0, 0x11, 0x00


	//----- nvinfo : EIATTR_KPARAM_INFO
	.align		4
.L_32:
        /*00c8*/ 	.byte	0x04, 0x17
        /*00ca*/ 	.short	(.L_34 - .L_33)
.L_33:
        /*00cc*/ 	.word	0x00000000
        /*00d0*/ 	.short	0x000d
        /*00d2*/ 	.short	0x0048
        /*00d4*/ 	.byte	0x00, 0xf0, 0x11, 0x00


	//----- nvinfo : EIATTR_KPARAM_INFO
	.align		4
.L_34:
        /*00d8*/ 	.byte	0x04, 0x17
        /*00da*/ 	.short	(.L_36 - .L_35)
.L_35:
        /*00dc*/ 	.word	0x00000000
        /*00e0*/ 	.short	0x000c
        /*00e2*/ 	.short	0x0044
        /*00e4*/ 	.byte	0x00, 0xf0, 0x11, 0x00


	//----- nvinfo : EIATTR_KPARAM_INFO
	.align		4
.L_36:
        /*00e8*/ 	.byte	0x04, 0x17
        /*00ea*/ 	.short	(.L_38 - .L_37)
.L_37:
        /*00ec*/ 	.word	0x00000000
        /*00f0*/ 	.short	0x000b
        /*00f2*/ 	.short	0x0040
        /*00f4*/ 	.byte	0x00, 0xf0, 0x11, 0x00


	//----- nvinfo : EIATTR_KPARAM_INFO
	.align		4
.L_38:
        /*00f8*/ 	.byte	0x04, 0x17
        /*00fa*/ 	.short	(.L_40 - .L_39)
.L_39:
        /*00fc*/ 	.word	0x00000000
        /*0100*/ 	.short	0x000a
        /*0102*/ 	.short	0x003c
        /*0104*/ 	.byte	0x00, 0xf0, 0x11, 0x00


	//----- nvinfo : EIATTR_KPARAM_INFO
	.align		4
.L_40:
        /*0108*/ 	.byte	0x04, 0x17
        /*010a*/ 	.short	(.L_42 - .L_41)
.L_41:
        /*010c*/ 	.word	0x00000000
        /*0110*/ 	.short	0x0009
        /*0112*/ 	.short	0x0038
        /*0114*/ 	.byte	0x00, 0xf0, 0x11, 0x00


	//----- nvinfo : EIATTR_KPARAM_INFO
	.align		4
.L_42:
        /*0118*/ 	.byte	0x04, 0x17
        /*011a*/ 	.short	(.L_44 - .L_43)
.L_43:
        /*011c*/ 	.word	0x00000000
        /*0120*/ 	.short	0x0008
        /*0122*/ 	.short	0x0034
        /*0124*/ 	.byte	0x00, 0xf0, 0x11, 0x00


	//----- nvinfo : EIATTR_KPARAM_INFO
	.align		4
.L_44:
        /*0128*/ 	.byte	0x04, 0x17
        /*012a*/ 	.short	(.L_46 - .L_45)
.L_45:
        /*012c*/ 	.word	0x00000000
        /*0130*/ 	.short	0x0007
        /*0132*/ 	.short	0x0030
        /*0134*/ 	.byte	0x00, 0xf0, 0x11, 0x00


	//----- nvinfo : EIATTR_KPARAM_INFO
	.align		4
.L_46:
        /*0138*/ 	.byte	0x04, 0x17
        /*013a*/ 	.short	(.L_48 - .L_47)
.L_47:
        /*013c*/ 	.word	0x00000000
        /*0140*/ 	.short	0x0006
        /*0142*/ 	.short	0x002c
        /*0144*/ 	.byte	0x00, 0xf0, 0x11, 0x00


	//----- nvinfo : EIATTR_KPARAM_INFO
	.align		4
.L_48:
        /*0148*/ 	.byte	0x04, 0x17
        /*014a*/ 	.short	(.L_50 - .L_49)
.L_49:
        /*014c*/ 	.word	0x00000000
        /*0150*/ 	.short	0x0005
        /*0152*/ 	.short	0x0028
        /*0154*/ 	.byte	0x00, 0xf0, 0x11, 0x00


	//----- nvinfo : EIATTR_KPARAM_INFO
	.align		4
.L_50:
        /*0158*/ 	.byte	0x04, 0x17
        /*015a*/ 	.short	(.L_52 - .L_51)
.L_51:
        /*015c*/ 	.word	0x00000000
        /*0160*/ 	.short	0x0004
        /*0162*/ 	.short	0x0020
        /*0164*/ 	.byte	0x00, 0xf4, 0x21, 0x00


	//----- nvinfo : EIATTR_KPARAM_INFO
	.align		4
.L_52:
        /*0168*/ 	.byte	0x04, 0x17
        /*016a*/ 	.short	(.L_54 - .L_53)
.L_53:
        /*016c*/ 	.word	0x00000000
        /*0170*/ 	.short	0x0003
        /*0172*/ 	.short	0x0018
        /*0174*/ 	.byte	0x00, 0xf4, 0x21, 0x00


	//----- nvinfo : EIATTR_KPARAM_INFO
	.align		4
.L_54:
        /*0178*/ 	.byte	0x04, 0x17
        /*017a*/ 	.short	(.L_56 - .L_55)
.L_55:
        /*017c*/ 	.word	0x00000000
        /*0180*/ 	.short	0x0002
        /*0182*/ 	.short	0x0010
        /*0184*/ 	.byte	0x00, 0xf4, 0x21, 0x00


	//----- nvinfo : EIATTR_KPARAM_INFO
	.align		4
.L_56:
        /*0188*/ 	.byte	0x04, 0x17
        /*018a*/ 	.short	(.L_58 - .L_57)
.L_57:
        /*018c*/ 	.word	0x00000000
        /*0190*/ 	.short	0x0001
        /*0192*/ 	.short	0x0008
        /*0194*/ 	.byte	0x00, 0xf4, 0x21, 0x00


	//----- nvinfo : EIATTR_KPARAM_INFO
	.align		4
.L_58:
        /*0198*/ 	.byte	0x04, 0x17
        /*019a*/ 	.short	(.L_60 - .L_59)
.L_59:
        /*019c*/ 	.word	0x00000000
        /*01a0*/ 	.short	0x0000
        /*01a2*/ 	.short	0x0000
        /*01a4*/ 	.byte	0x00, 0xf4, 0x21, 0x00


	//----- nvinfo : EIATTR_SPARSE_MMA_MASK
	.align		4
.L_60:
        /*01a8*/ 	.byte	0x03, 0x50
        /*01aa*/ 	.short	0x0000


	//----- nvinfo : EIATTR_MAXREG_COUNT
	.align		4
        /*01ac*/ 	.byte	0x03, 0x1b
        /*01ae*/ 	.short	0x00ff


	//----- nvinfo : EIATTR_NUM_BARRIERS
	.align		4
        /*01b0*/ 	.byte	0x02, 0x4c
        /*01b2*/ 	.byte	0x01
	.zero		1


	//----- nvinfo : EIATTR_COOP_GROUP_MASK_REGIDS
	.align		4
        /*01b4*/ 	.byte	0x04, 0x29
        /*01b6*/ 	.short	(.L_62 - .L_61)


	//   ....[0]....
.L_61:
        /*01b8*/ 	.word	0xffffffff


	//   ....[1]....
        /*01bc*/ 	.word	0xffffffff


	//   ....[2]....
        /*01c0*/ 	.word	0xffffffff


	//   ....[3]....
        /*01c4*/ 	.word	0xffffffff


	//   ....[4]....
        /*01c8*/ 	.word	0xffffffff


	//   ....[5]....
        /*01cc*/ 	.word	0xffffffff


	//   ....[6]....
        /*01d0*/ 	.word	0xffffffff


	//   ....[7]....
        /*01d4*/ 	.word	0xffffffff


	//----- nvinfo : EIATTR_COOP_GROUP_INSTR_OFFSETS
	.align		4
.L_62:
        /*01d8*/ 	.byte	0x04, 0x28
        /*01da*/ 	.short	(.L_64 - .L_63)


	//   ....[0]....
.L_63:
        /*01dc*/ 	.word	0x00000c20


	//   ....[1]....
        /*01e0*/ 	.word	0x00000c70


	//   ....[2]....
        /*01e4*/ 	.word	0x00000c90


	//   ....[3]....
        /*01e8*/ 	.word	0x00000ca0


	//   ....[4]....
        /*01ec*/ 	.word	0x00001230


	//   ....[5]....
        /*01f0*/ 	.word	0x00001240


	//   ....[6]....
        /*01f4*/ 	.word	0x00001290


	//   ....[7]....
        /*01f8*/ 	.word	0x000012b0


	//----- nvinfo : EIATTR_VRC_CTA_INIT_COUNT
	.align		4
.L_64:
        /*01fc*/ 	.byte	0x02, 0x4a
	.zero		1
	.zero		1


	//----- nvinfo : EIATTR_EXIT_INSTR_OFFSETS
	.align		4
        /*0200*/ 	.byte	0x04, 0x1c
        /*0202*/ 	.short	(.L_66 - .L_65)


	//   ....[0]....
.L_65:
        /*0204*/ 	.word	0x00001f00


	//   ....[1]....
        /*0208*/ 	.word	0x00001f30


	//----- nvinfo : EIATTR_REQNTID
	.align		4
.L_66:
        /*020c*/ 	.byte	0x04, 0x10
        /*020e*/ 	.short	(.L_68 - .L_67)
.L_67:
        /*0210*/ 	.word	0x00000080
        /*0214*/ 	.word	0x00000001
        /*0218*/ 	.word	0x00000001


	//----- nvinfo : EIATTR_CBANK_PARAM_SIZE
	.align		4
.L_68:
        /*021c*/ 	.byte	0x03, 0x19
        /*021e*/ 	.short	0x0088


	//----- nvinfo : EIATTR_PARAM_CBANK
	.align		4
        /*0220*/ 	.byte	0x04, 0x0a
        /*0222*/ 	.short	(.L_70 - .L_69)
	.align		4
.L_69:
        /*0224*/ 	.word	index@(.nv.constant0.attn_fwd)
        /*0228*/ 	.short	0x0380
        /*022a*/ 	.short	0x0088


	//----- nvinfo : EIATTR_SW_WAR
	.align		4
.L_70:
        /*022c*/ 	.byte	0x04, 0x36
        /*022e*/ 	.short	(.L_72 - .L_71)
.L_71:
        /*0230*/ 	.word	0x00000008
.L_72:


//--------------------- .nv.compat                --------------------------
	.section	.nv.compat,"",@"SHT_CUDA_COMPAT_INFO"
	.align	4
        /*0000*/ 	.byte	0x02, 0x02, 0x01, 0x00, 0x02, 0x05, 0x05, 0x00, 0x02, 0x03, 0x00, 0x00, 0x02, 0x06, 0x01, 0x00


//--------------------- .nv.callgraph             --------------------------
	.section	.nv.callgraph,"",@"SHT_CUDA_CALLGRAPH"
	.align	4
	.sectionentsize	8
	.align		4
        /*0000*/ 	.word	0x00000000
	.align		4
        /*0004*/ 	.word	0xffffffff
	.align		4
        /*0008*/ 	.word	0x00000000
	.align		4
        /*000c*/ 	.word	0xfffffffe
	.align		4
        /*0010*/ 	.word	0x00000000
	.align		4
        /*0014*/ 	.word	0xfffffffd
	.align		4
        /*0018*/ 	.word	0x00000000
	.align		4
        /*001c*/ 	.word	0xfffffffc


//--------------------- .nv.constant4             --------------------------
	.section	.nv.constant4,"a",@progbits
	.align	8
	.align		8
.nv.constant4:
        /*0000*/ 	.dword	_$_str


//--------------------- .text.attn_fwd            --------------------------
	.section	.text.attn_fwd,"ax",@progbits
	.align	128
        .global         attn_fwd
        .type           attn_fwd,@function
        .size           attn_fwd,(.L_x_3 - attn_fwd)
        .other          attn_fwd,@"STO_CUDA_ENTRY STV_DEFAULT"
attn_fwd:
.text.attn_fwd:
[----:B------:R-:W0:Y:S01]  /*0000*/  LDC R1, c[0x0][0x37c] ;  /* 0x0000df00ff017b82 */ /* 0x000e220000000800 */
[----:B------:R-:W1:Y:S07]  /*0010*/  S2R R6, SR_TID.X ;  /* 0x0000000000067919 */ /* 0x000e6e0000002100 */
[----:B------:R-:W2:Y:S01]  /*0020*/  S2UR UR6, SR_CTAID.Y ;  /* 0x00000000000679c3 */ /* 0x000ea20000002600 */
[----:B------:R-:W2:Y:S01]  /*0030*/  LDCU.64 UR4, c[0x0][0x3b0] ;  /* 0x00007600ff0477ac */ /* 0x000ea20008000a00 */
[----:B------:R-:W3:Y:S01]  /*0040*/  S2R R3, SR_CTAID.X ;  /* 0x0000000000037919 */ /* 0x000ee20000002500 */
[----:B------:R-:W4:Y:S05]  /*0050*/  LDCU.64 UR10, c[0x0][0x358] ;  /* 0x00006b00ff0a77ac */ /* 0x000f2a0008000a00 */
[----:B------:R-:W5:Y:S08]  /*0060*/  LDC R4, c[0x0][0x3b8] ;  /* 0x0000ee00ff047b82 */ /* 0x000f700000000800 */
[----:B------:R-:W0:Y:S01]  /*0070*/  LDC.64 R12, c[0x0][0x380] ;  /* 0x0000e000ff0c7b82 */ /* 0x000e220000000a00 */
[----:B--2---:R-:W-:-:S04]  /*0080*/  UIMAD UR4, UR6, UR4, URZ ;  /* 0x00000004060472a4 */ /* 0x004fc8000f8e02ff */
[----:B------:R-:W-:Y:S01]  /*0090*/  USHF.L.U32 UR7, UR4, 0x1, URZ ;  /* 0x0000000104077899 */ /* 0x000fe200080006ff */
[----:B-1----:R-:W-:Y:S02]  /*00a0*/  LOP3.LUT R10, R6, 0x1f, RZ, 0xc0, !PT ;  /* 0x0000001f060a7812 */ /* 0x002fe400078ec0ff */
[----:B------:R-:W-:Y:S02]  /*00b0*/  SHF.R.U32.HI R7, RZ, 0x5, R6 ;  /* 0x00000005ff077819 */ /* 0x000fe40000011606 */
[----:B---3--:R-:W-:Y:S02]  /*00c0*/  LEA R0, R3, R10, 0x5 ;  /* 0x0000000a03007211 */ /* 0x008fe400078e28ff */
[----:B------:R-:W-:-:S03]  /*00d0*/  SGXT.U32 R7, R7, 0x2 ;  /* 0x000000020707781a */ /* 0x000fc60000000000 */
[----:B------:R-:W-:Y:S01]  /*00e0*/  IMAD R2, R0, UR5, RZ ;  /* 0x0000000500027c24 */ /* 0x000fe2000f8e02ff */
[----:B------:R-:W-:Y:S01]  /*00f0*/  UIMAD.WIDE UR4, UR4, 0x2, URZ ;  /* 0x00000002040478a5 */ /* 0x000fe2000f8e02ff */
[----:B-----5:R-:W-:-:S03]  /*0100*/  IMAD R5, R7, R4, RZ ;  /* 0x0000000407057224 */ /* 0x020fc600078e02ff */
[----:B------:R-:W-:Y:S01]  /*0110*/  SHF.L.U32 R3, R2, 0x1, RZ ;  /* 0x0000000102037819 */ /* 0x000fe200000006ff */
[----:B------:R-:W-:Y:S02]  /*0120*/  IMAD R9, R4, 0x4, R5 ;  /* 0x0000000404097824 */ /* 0x000fe400078e0205 */
[----:B------:R-:W-:Y:S01]  /*0130*/  IMAD.HI R2, R2, 0x2, RZ ;  /* 0x0000000202027827 */ /* 0x000fe200078e02ff */
[----:B0-----:R-:W-:Y:S01]  /*0140*/  IADD3 R12, P0, P1, R3, UR7, R12 ;  /* 0x00000007030c7c10 */ /* 0x001fe2000f91e00c */
[----:B------:R-:W-:Y:S01]  /*0150*/  UMOV UR4, 0x400 ;  /* 0x0000040000047882 */ /* 0x000fe20000000000 */
[----:B------:R-:W-:Y:S01]  /*0160*/  LEA R11, R4, R9, 0x2 ;  /* 0x00000009040b7211 */ /* 0x000fe200078e10ff */
[----:B------:R-:W0:Y:S01]  /*0170*/  LDCU UR7, c[0x0][0x3f0] ;  /* 0x00007e00ff0777ac */ /* 0x000e220008000800 */
[----:B------:R-:W-:Y:S02]  /*0180*/  IADD3.X R14, PT, PT, R2, UR5, R13, P0, P1 ;  /* 0x00000005020e7c10 */ /* 0x000fe400087e240d */
[----:B------:R-:W-:-:S02]  /*0190*/  LEA R2, P0, R5, R12, 0x1 ;  /* 0x0000000c05027211 */ /* 0x000fc400078008ff */
[----:B------:R-:W-:Y:S02]  /*01a0*/  LEA R13, R4, R11, 0x2 ;  /* 0x0000000b040d7211 */ /* 0x000fe400078e10ff */
[-C--:B------:R-:W-:Y:S02]  /*01b0*/  LEA R4, P1, R9, R12.reuse, 0x1 ;  /* 0x0000000c09047211 */ /* 0x080fe400078208ff */
[----:B------:R-:W-:Y:S02]  /*01c0*/  LEA R8, P2, R11, R12, 0x1 ;  /* 0x0000000c0b087211 */ /* 0x000fe400078408ff */
[-C--:B------:R-:W-:Y:S02]  /*01d0*/  LEA.HI.X.SX32 R3, R5, R14.reuse, 0x1, P0 ;  /* 0x0000000e05037211 */ /* 0x080fe400000f0eff */
[-C--:B------:R-:W-:Y:S02]  /*01e0*/  LEA.HI.X.SX32 R5, R9, R14.reuse, 0x1, P1 ;  /* 0x0000000e09057211 */ /* 0x080fe400008f0eff */
[----:B------:R-:W-:Y:S01]  /*01f0*/  LEA.HI.X.SX32 R9, R11, R14, 0x1, P2 ;  /* 0x0000000e0b097211 */ /* 0x000fe200010f0eff */
[----:B----4-:R1:W2:Y:S01]  /*0200*/  LDG.E.U16 R15, desc[UR10][R2.64] ;  /* 0x0000000a020f7981 */ /* 0x0102a2000c1e1500 */
[----:B------:R-:W-:-:S03]  /*0210*/  LEA R12, P0, R13, R12, 0x1 ;  /* 0x0000000c0d0c7211 */ /* 0x000fc600078008ff */
[----:B------:R-:W3:Y:S01]  /*0220*/  LDG.E.U16 R4, desc[UR10][R4.64] ;  /* 0x0000000a04047981 */ /* 0x000ee2000c1e1500 */
[----:B------:R-:W-:-:S03]  /*0230*/  LEA.HI.X.SX32 R13, R13, R14, 0x1, P0 ;  /* 0x0000000e0d0d7211 */ /* 0x000fc600000f0eff */
[----:B------:R4:W5:Y:S04]  /*0240*/  LDG.E.U16 R9, desc[UR10][R8.64] ;  /* 0x0000000a08097981 */ /* 0x000968000c1e1500 */
[----:B------:R0:W3:Y:S01]  /*0250*/  LDG.E.U16 R12, desc[UR10][R12.64] ;  /* 0x0000000a0c0c7981 */ /* 0x0000e2000c1e1500 */
[----:B------:R-:W0:Y:S01]  /*0260*/  S2UR UR5, SR_CgaCtaId ;  /* 0x00000000000579c3 */ /* 0x000e220000008800 */
[----:B------:R-:W-:Y:S01]  /*0270*/  SHF.R.S32.HI R11, RZ, 0x6, R6 ;  /* 0x00000006ff0b7819 */ /* 0x000fe20000011406 */
[----:B------:R-:W-:-:S03]  /*0280*/  IMAD.SHL.U32 R14, R6, 0x2, RZ ;  /* 0x00000002060e7824 */ /* 0x000fc600078e00ff */
[----:B------:R-:W-:-:S04]  /*0290*/  SGXT R11, R11, 0x1 ;  /* 0x000000010b0b781a */ /* 0x000fc80000000200 */
[----:B------:R-:W-:-:S04]  /*02a0*/  LOP3.LUT R11, R11, 0x90, RZ, 0xc0, !PT ;  /* 0x000000900b0b7812 */ /* 0x000fc800078ec0ff */
[----:B-1----:R-:W-:-:S04]  /*02b0*/  LOP3.LUT R2, R11, 0x7e, R14, 0x78, !PT ;  /* 0x0000007e0b027812 */ /* 0x002fc800078e780e */
[----:B------:R-:W-:Y:S01]  /*02c0*/  LOP3.LUT R3, R2, 0x20, RZ, 0x3c, !PT ;  /* 0x0000002002037812 */ /* 0x000fe200078e3cff */
[----:B0-----:R-:W-:Y:S02]  /*02d0*/  ULEA UR5, UR5, UR4, 0x18 ;  /* 0x0000000405057291 */ /* 0x001fe4000f8ec0ff */
[----:B------:R-:W-:Y:S01]  /*02e0*/  UISETP.GE.AND UP0, UPT, UR7, 0x1, UPT ;  /* 0x000000010700788c */ /* 0x000fe2000bf06270 */
[----:B------:R-:W-:Y:S01]  /*02f0*/  MOV R41, 0xff800000 ;  /* 0xff80000000297802 */ /* 0x000fe20000000f00 */
[----:B------:R-:W-:Y:S01]  /*0300*/  IMAD.MOV.U32 R11, RZ, RZ, 0x3f800000 ;  /* 0x3f800000ff0b7424 */ /* 0x000fe200078e00ff */
[----:B------:R-:W-:Y:S02]  /*0310*/  MOV R40, 0x3f800000 ;  /* 0x3f80000000287802 */ /* 0x000fe40000000f00 */
[----:B------:R-:W-:Y:S02]  /*0320*/  CS2R R28, SRZ ;  /* 0x00000000001c7805 */ /* 0x000fe4000001ff00 */
[----:B------:R-:W-:-:S02]  /*0330*/  MOV R42, 0xff800000 ;  /* 0xff800000002a7802 */ /* 0x000fc40000000f00 */
[----:B------:R-:W-:Y:S02]  /*0340*/  CS2R R30, SRZ ;  /* 0x00000000001e7805 */ /* 0x000fe4000001ff00 */
[----:B------:R-:W-:Y:S02]  /*0350*/  CS2R R32, SRZ ;  /* 0x0000000000207805 */ /* 0x000fe4000001ff00 */
[----:B------:R-:W-:Y:S02]  /*0360*/  CS2R R34, SRZ ;  /* 0x0000000000227805 */ /* 0x000fe4000001ff00 */
[C---:B----4-:R-:W-:Y:S02]  /*0370*/  SHF.L.U32 R8, R6.reuse, 0x6, RZ ;  /* 0x0000000606087819 */ /* 0x050fe400000006ff */
[C---:B------:R-:W-:Y:S01]  /*0380*/  LOP3.LUT R13, R6.reuse, 0x10, RZ, 0xc0, !PT ;  /* 0x00000010060d7812 */ /* 0x040fe200078ec0ff */
[----:B--2---:R-:W-:Y:S04]  /*0390*/  STS.U16 [R2+UR5], R15 ;  /* 0x0000000f02007988 */ /* 0x004fe80008000405 */
[----:B-----5:R-:W-:Y:S04]  /*03a0*/  STS.U16 [R2+UR5+0x200], R9 ;  /* 0x0002000902007988 */ /* 0x020fe80008000405 */
[----:B---3--:R-:W-:Y:S04]  /*03b0*/  STS.U16 [R3+UR5+0x100], R4 ;  /* 0x0001000403007988 */ /* 0x008fe80008000405 */
[----:B------:R0:W-:Y:S02]  /*03c0*/  STS.U16 [R3+UR5+0x300], R12 ;  /* 0x0003000c03007988 */ /* 0x0001e40008000405 */
[----:B0-----:R-:W-:Y:S01]  /*03d0*/  IMAD.SHL.U32 R12, R6, 0x8, RZ ;  /* 0x00000008060c7824 */ /* 0x001fe200078e00ff */
[----:B------:R-:W-:Y:S06]  /*03e0*/  BRA.U !UP0, `(.L_x_0) ;  /* 0x0000000d08ec7547 */ /* 0x000fec000b800000 */
[----:B------:R-:W0:Y:S01]  /*03f0*/  LDC.64 R4, c[0x0][0x3c0] ;  /* 0x0000f000ff047b82 */ /* 0x000e220000000a00 */
[----:B------:R-:W1:Y:S01]  /*0400*/  LDCU UR4, c[0x0][0x3c8] ;  /* 0x00007900ff0477ac */ /* 0x000e620008000800 */
[----:B------:R-:W-:Y:S02]  /*0410*/  LOP3.LUT R17, R8, 0x1c0, RZ, 0xc0, !PT ;  /* 0x000001c008117812 */ /* 0x000fe400078ec0ff */
[----:B------:R-:W-:Y:S02]  /*0420*/  CS2R R28, SRZ ;  /* 0x00000000001c7805 */ /* 0x000fe4000001ff00 */
[----:B------:R-:W-:Y:S01]  /*0430*/  LOP3.LUT R15, R14, 0x10, RZ, 0xc0, !PT ;  /* 0x000000100e0f7812 */ /* 0x000fe200078ec0ff */
[----:B------:R-:W2:Y:S01]  /*0440*/  LDCU.64 UR8, c[0x0][0x388] ;  /* 0x00007100ff0877ac */ /* 0x000ea20008000a00 */
[----:B------:R-:W-:Y:S02]  /*0450*/  LOP3.LUT R11, R6, 0xf, RZ, 0xc0, !PT ;  /* 0x0000000f060b7812 */ /* 0x000fe400078ec0ff */
[----:B------:R-:W-:Y:S01]  /*0460*/  CS2R R30, SRZ ;  /* 0x00000000001e7805 */ /* 0x000fe2000001ff00 */
[----:B------:R-:W3:Y:S01]  /*0470*/  LDC.64 R8, c[0x0][0x3d0] ;  /* 0x0000f400ff087b82 */ /* 0x000ee20000000a00 */
[----:B------:R-:W-:Y:S01]  /*0480*/  LOP3.LUT R19, R15, 0x20, R6, 0xf8, !PT ;  /* 0x000000200f137812 */ /* 0x000fe200078ef806 */
[----:B------:R-:W4:Y:S01]  /*0490*/  LDCU.64 UR12, c[0x0][0x390] ;  /* 0x00007200ff0c77ac */ /* 0x000f220008000a00 */
[----:B------:R-:W-:-:S02]  /*04a0*/  LEA R18, R13, UR5, 0x5 ;  /* 0x000000050d127c11 */ /* 0x000fc4000f8e28ff */
[----:B------:R-:W-:Y:S02]  /*04b0*/  CS2R R32, SRZ ;  /* 0x0000000000207805 */ /* 0x000fe4000001ff00 */
[----:B------:R-:W-:Y:S02]  /*04c0*/  LOP3.LUT R16, R19, 0x30, R12, 0x78, !PT ;  /* 0x0000003013107812 */ /* 0x000fe400078e780c */
[----:B------:R-:W-:Y:S02]  /*04d0*/  CS2R R34, SRZ ;  /* 0x0000000000227805 */ /* 0x000fe4000001ff00 */
[----:B------:R-:W-:Y:S01]  /*04e0*/  SHF.R.S32.HI R21, RZ, 0x2, R6 ;  /* 0x00000002ff157819 */ /* 0x000fe20000011406 */
[----:B------:R-:W5:Y:S01]  /*04f0*/  LDC R24, c[0x0][0x3d8] ;  /* 0x0000f600ff187b82 */ /* 0x000f620000000800 */
[----:B------:R-:W-:Y:S01]  /*0500*/  LOP3.LUT R19, R17, 0x30, R12, 0xf8, !PT ;  /* 0x0000003011137812 */ /* 0x000fe200078ef80c */
[----:B------:R-:W-:Y:S01]  /*0510*/  IMAD R22, R13, -0x10, R18 ;  /* 0xfffffff00d167824 */ /* 0x000fe200078e0212 */
[----:B------:R-:W-:Y:S01]  /*0520*/  SGXT R21, R21, 0x1 ;  /* 0x000000011515781a */ /* 0x000fe20000000200 */
[----:B-1----:R-:W-:Y:S01]  /*0530*/  IMAD R15, R11, UR4, RZ ;  /* 0x000000040b0f7c24 */ /* 0x002fe2000f8e02ff */
[----:B------:R-:W-:Y:S01]  /*0540*/  SHF.L.U32 R20, R6, 0x5, RZ ;  /* 0x0000000506147819 */ /* 0x000fe200000006ff */
[----:B------:R-:W-:Y:S01]  /*0550*/  UMOV UR4, URZ ;  /* 0x000000ff00047c82 */ /* 0x000fe20008000000 */
[----:B------:R-:W-:Y:S01]  /*0560*/  LOP3.LUT R21, R21, 0x90, RZ, 0xc0, !PT ;  /* 0x0000009015157812 */ /* 0x000fe200078ec0ff */
[----:B0-----:R-:W-:Y:S01]  /*0570*/  IMAD R11, R4, UR6, RZ ;  /* 0x00000006040b7c24 */ /* 0x001fe2000f8e02ff */
[----:B------:R-:W-:-:S02]  /*0580*/  IADD3 R4, PT, PT, R17, R18, R16 ;  /* 0x0000001211047210 */ /* 0x000fc40007ffe010 */
[----:B------:R-:W-:Y:S01]  /*0590*/  SHF.L.U32 R13, R15, 0x1, RZ ;  /* 0x000000010f0d7819 */ /* 0x000fe200000006ff */
[C---:B------:R-:W-:Y:S01]  /*05a0*/  IMAD.SHL.U32 R12, R11.reuse, 0x2, RZ ;  /* 0x000000020b0c7824 */ /* 0x040fe200078e00ff */
[----:B------:R-:W-:Y:S01]  /*05b0*/  SHF.R.U32.HI R16, RZ, 0x4, R6 ;  /* 0x00000004ff107819 */ /* 0x000fe20000011606 */
[----:B------:R-:W-:Y:S01]  /*05c0*/  IMAD.HI R11, R11, 0x2, RZ ;  /* 0x000000020b0b7827 */ /* 0x000fe200078e02ff */
[----:B------:R-:W-:Y:S02]  /*05d0*/  LOP3.LUT R21, R21, 0x60, R20, 0xf8, !PT ;  /* 0x0000006015157812 */ /* 0x000fe400078ef814 */
[----:B--2---:R-:W-:Y:S01]  /*05e0*/  IADD3 R59, P0, P1, R13, UR8, R12 ;  /* 0x000000080d3b7c10 */ /* 0x004fe2000f91e00c */
[----:B---3--:R-:W-:Y:S01]  /*05f0*/  IMAD R8, R8, UR6, RZ ;  /* 0x0000000608087c24 */ /* 0x008fe2000f8e02ff */
[----:B------:R-:W-:Y:S01]  /*0600*/  SGXT.U32 R12, R16, 0x3 ;  /* 0x00000003100c781a */ /* 0x000fe20000000000 */
[----:B------:R-:W-:Y:S01]  /*0610*/  IMAD R16, R10, R9, RZ ;  /* 0x000000090a107224 */ /* 0x000fe200078e02ff */
[--C-:B------:R-:W-:Y:S01]  /*0620*/  LOP3.LUT R6, R19, 0x30, R14.reuse, 0x78, !PT ;  /* 0x0000003013067812 */ /* 0x100fe200078e780e */
[----:B------:R-:W-:Y:S01]  /*0630*/  IMAD.HI R10, R15, 0x2, RZ ;  /* 0x000000020f0a7827 */ /* 0x000fe200078e02ff */
[----:B------:R-:W-:Y:S01]  /*0640*/  LOP3.LUT R21, R21, 0x10, R14, 0x78, !PT ;  /* 0x0000001015157812 */ /* 0x000fe200078e780e */
[----:B------:R-:W0:Y:S01]  /*0650*/  LDCU UR8, c[0x0][0x3a8] ;  /* 0x00007500ff0877ac */ /* 0x000e220008000800 */
[----:B------:R-:W-:Y:S01]  /*0660*/  SHF.L.U32 R13, R8, 0x1, RZ ;  /* 0x00000001080d7819 */ /* 0x000fe200000006ff */
[----:B------:R-:W-:Y:S01]  /*0670*/  IMAD R12, R12, R5, RZ ;  /* 0x000000050c0c7224 */ /* 0x000fe200078e02ff */
[----:B------:R-:W-:Y:S01]  /*0680*/  IADD3.X R19, PT, PT, R10, UR9, R11, P0, P1 ;  /* 0x000000090a137c10 */ /* 0x000fe200087e240b */
[----:B-----5:R-:W-:Y:S01]  /*0690*/  IMAD R17, R7, R24, RZ ;  /* 0x0000001807117224 */ /* 0x020fe200078e02ff */
[----:B------:R-:W-:Y:S01]  /*06a0*/  SHF.L.U32 R18, R16, 0x1, RZ ;  /* 0x0000000110127819 */ /* 0x000fe200000006ff */
[----:B------:R-:W-:Y:S01]  /*06b0*/  IMAD R14, R5, 0x8, R12 ;  /* 0x00000008050e7824 */ /* 0x000fe200078e020c */
[----:B------:R-:W-:Y:S01]  /*06c0*/  LEA R64, P0, R12, R59, 0x1 ;  /* 0x0000003b0c407211 */ /* 0x000fe200078008ff */
[----:B------:R-:W-:Y:S01]  /*06d0*/  IMAD.HI R11, R8, 0x2, RZ ;  /* 0x00000002080b7827 */ /* 0x000fe200078e02ff */
[----:B----4-:R-:W-:-:S02]  /*06e0*/  IADD3 R18, P4, P5, R18, UR12, R13 ;  /* 0x0000000c12127c10 */ /* 0x010fc4000fd9e00d */
[C---:B------:R-:W-:Y:S01]  /*06f0*/  LEA R10, R5.reuse, R14, 0x3 ;  /* 0x0000000e050a7211 */ /* 0x040fe200078e18ff */
[----:B------:R-:W-:Y:S01]  /*0700*/  IMAD.HI R16, R16, 0x2, RZ ;  /* 0x0000000210107827 */ /* 0x000fe200078e02ff */
[----:B------:R-:W-:Y:S02]  /*0710*/  LEA R13, R24, R17, 0x2 ;  /* 0x00000011180d7211 */ /* 0x000fe400078e10ff */
[----:B------:R-:W-:Y:S01]  /*0720*/  LEA R62, P1, R14, R59, 0x1 ;  /* 0x0000003b0e3e7211 */ /* 0x000fe200078208ff */
[----:B------:R-:W-:Y:S01]  /*0730*/  IMAD R8, R5, 0x8, R10 ;  /* 0x0000000805087824 */ /* 0x000fe200078e020a */
[----:B------:R-:W-:Y:S02]  /*0740*/  LEA R15, R24, R13, 0x2 ;  /* 0x0000000d180f7211 */ /* 0x000fe400078e10ff */
[-C--:B------:R-:W-:Y:S02]  /*0750*/  LEA R60, P2, R10, R59.reuse, 0x1 ;  /* 0x0000003b0a3c7211 */ /* 0x080fe400078408ff */
[----:B------:R-:W-:-:S02]  /*0760*/  LEA R58, P3, R8, R59, 0x1 ;  /* 0x0000003b083a7211 */ /* 0x000fc400078608ff */
[-C--:B------:R-:W-:Y:S02]  /*0770*/  LEA.HI.X.SX32 R65, R12, R19.reuse, 0x1, P0 ;  /* 0x000000130c417211 */ /* 0x080fe400000f0eff */
[----:B------:R-:W-:Y:S02]  /*0780*/  LEA.HI.X.SX32 R59, R8, R19, 0x1, P3 ;  /* 0x00000013083b7211 */ /* 0x000fe400018f0eff */
[----:B------:R-:W-:Y:S02]  /*0790*/  LEA R8, R24, R15, 0x2 ;  /* 0x0000000f18087211 */ /* 0x000fe400078e10ff */
[-C--:B------:R-:W-:Y:S02]  /*07a0*/  LEA.HI.X.SX32 R63, R14, R19.reuse, 0x1, P1 ;  /* 0x000000130e3f7211 */ /* 0x080fe400008f0eff */
[----:B------:R-:W-:Y:S02]  /*07b0*/  LEA.HI.X.SX32 R61, R10, R19, 0x1, P2 ;  /* 0x000000130a3d7211 */ /* 0x000fe400010f0eff */
[----:B------:R-:W-:-:S02]  /*07c0*/  IADD3.X R16, PT, PT, R16, UR13, R11, P4, P5 ;  /* 0x0000000d10107c10 */ /* 0x000fc4000a7ea40b */
[CC--:B------:R-:W-:Y:S02]  /*07d0*/  LEA R44, P3, R8.reuse, R18.reuse, 0x1 ;  /* 0x00000012082c7211 */ /* 0x0c0fe400078608ff */
[-C--:B------:R-:W-:Y:S02]  /*07e0*/  LEA R54, P0, R17, R18.reuse, 0x1 ;  /* 0x0000001211367211 */ /* 0x080fe400078008ff */
[-C--:B------:R-:W-:Y:S02]  /*07f0*/  LEA R50, P1, R13, R18.reuse, 0x1 ;  /* 0x000000120d327211 */ /* 0x080fe400078208ff */
[----:B------:R-:W-:Y:S02]  /*0800*/  LEA R46, P2, R15, R18, 0x1 ;  /* 0x000000120f2e7211 */ /* 0x000fe400078408ff */
[----:B------:R-:W-:Y:S01]  /*0810*/  LEA.HI.X.SX32 R45, R8, R16, 0x1, P3 ;  /* 0x00000010082d7211 */ /* 0x000fe200018f0eff */
[----:B------:R-:W-:Y:S01]  /*0820*/  IMAD.MOV.U32 R8, RZ, RZ, RZ ;  /* 0x000000ffff087224 */ /* 0x000fe200078e00ff */
[----:B------:R-:W-:-:S02]  /*0830*/  IADD3 R7, PT, PT, R21, R22, RZ ;  /* 0x0000001615077210 */ /* 0x000fc40007ffe0ff */
[-C--:B------:R-:W-:Y:S02]  /*0840*/  LEA.HI.X.SX32 R55, R17, R16.reuse, 0x1, P0 ;  /* 0x0000001011377211 */ /* 0x080fe400000f0eff */
[-C--:B------:R-:W-:Y:S02]  /*0850*/  LEA.HI.X.SX32 R51, R13, R16.reuse, 0x1, P1 ;  /* 0x000000100d337211 */ /* 0x080fe400008f0eff */
[----:B------:R-:W-:Y:S02]  /*0860*/  LEA.HI.X.SX32 R47, R15, R16, 0x1, P2 ;  /* 0x000000100f2f7211 */ /* 0x000fe400010f0eff */
[----:B------:R-:W-:Y:S02]  /*0870*/  MOV R40, 0x3f800000 ;  /* 0x3f80000000287802 */ /* 0x000fe40000000f00 */
[----:B------:R-:W-:Y:S02]  /*0880*/  MOV R48, 0xff800000 ;  /* 0xff80000000307802 */ /* 0x000fe40000000f00 */
[----:B------:R-:W-:-:S02]  /*0890*/  MOV R10, RZ ;  /* 0x000000ff000a7202 */ /* 0x000fc40000000f00 */
[----:B------:R-:W-:Y:S02]  /*08a0*/  MOV R53, 0xff800000 ;  /* 0xff80000000357802 */ /* 0x000fe40000000f00 */
[----:B0-----:R-:W-:-:S07]  /*08b0*/  MOV R11, 0x3f800000 ;  /* 0x3f800000000b7802 */ /* 0x001fce0000000f00 */
.L_x_1:
[----:B------:R-:W-:-:S04]  /*08c0*/  IMAD.WIDE R12, R8, 0x2, R64 ;  /* 0x00000002080c7825 */ /* 0x000fc800078e0240 */
[C---:B------:R-:W-:Y:S02]  /*08d0*/  IMAD.WIDE R14, R8.reuse, 0x2, R62 ;  /* 0x00000002080e7825 */ /* 0x040fe400078e023e */
[----:B------:R-:W2:Y:S02]  /*08e0*/  LDG.E.U16 R13, desc[UR10][R12.64] ;  /* 0x0000000a0c0d7981 */ /* 0x000ea4000c1e1500 */
[C---:B------:R-:W-:Y:S02]  /*08f0*/  IMAD.WIDE R16, R8.reuse, 0x2, R60 ;  /* 0x0000000208107825 */ /* 0x040fe400078e023c */
[----:B------:R-:W3:Y:S02]  /*0900*/  LDG.E.U16 R15, desc[UR10][R14.64] ;  /* 0x0000000a0e0f7981 */ /* 0x000ee4000c1e1500 */
[----:B------:R-:W-:Y:S02]  /*0910*/  IMAD.WIDE R18, R8, 0x2, R58 ;  /* 0x0000000208127825 */ /* 0x000fe400078e023a */
[----:B------:R-:W4:Y:S04]  /*0920*/  LDG.E.U16 R25, desc[UR10][R16.64] ;  /* 0x0000000a10197981 */ /* 0x000f28000c1e1500 */
[----:B------:R-:W5:Y:S01]  /*0930*/  LDG.E.U16 R37, desc[UR10][R18.64] ;  /* 0x0000000a12257981 */ /* 0x000f62000c1e1500 */
[----:B------:R-:W-:Y:S01]  /*0940*/  BAR.SYNC.DEFER_BLOCKING 0x0 ;  /* 0x0000000000007b1d */ /* 0x000fe20000010000 */
[----:B------:R-:W-:-:S04]  /*0950*/  IMAD.WIDE R20, R10, 0x2, R54 ;  /* 0x000000020a147825 */ /* 0x000fc800078e0236 */
[----:B------:R-:W-:-:S04]  /*0960*/  IMAD.WIDE R22, R10, 0x2, R46 ;  /* 0x000000020a167825 */ /* 0x000fc800078e022e */
[----:B------:R-:W-:-:S04]  /*0970*/  IMAD.WIDE R42, R10, 0x2, R50 ;  /* 0x000000020a2a7825 */ /* 0x000fc800078e0232 */
[----:B------:R-:W-:Y:S01]  /*0980*/  IMAD.WIDE R56, R10, 0x2, R44 ;  /* 0x000000020a387825 */ /* 0x000fe200078e022c */
[----:B--2---:R-:W-:Y:S04]  /*0990*/  STS.U16 [R2+UR5+0x400], R13 ;  /* 0x0004000d02007988 */ /* 0x004fe80008000405 */
[----:B---3--:R-:W-:Y:S04]  /*09a0*/  STS.U16 [R2+UR5+0x500], R15 ;  /* 0x0005000f02007988 */ /* 0x008fe80008000405 */
[----:B----4-:R-:W-:Y:S04]  /*09b0*/  STS.U16 [R2+UR5+0x600], R25 ;  /* 0x0006001902007988 */ /* 0x010fe80008000405 */
[----:B-----5:R-:W-:Y:S01]  /*09c0*/  STS.U16 [R2+UR5+0x700], R37 ;  /* 0x0007002502007988 */ /* 0x020fe20008000405 */
[----:B------:R-:W-:Y:S06]  /*09d0*/  BAR.SYNC.DEFER_BLOCKING 0x0 ;  /* 0x0000000000007b1d */ /* 0x000fec0000010000 */
[----:B------:R-:W2:Y:S04]  /*09e0*/  LDG.E.U16 R41, desc[UR10][R20.64] ;  /* 0x0000000a14297981 */ /* 0x000ea8000c1e1500 */
[----:B------:R0:W3:Y:S04]  /*09f0*/  LDG.E.U16 R49, desc[UR10][R22.64] ;  /* 0x0000000a16317981 */ /* 0x0000e8000c1e1500 */
[----:B------:R1:W4:Y:S04]  /*0a00*/  LDG.E.U16 R42, desc[UR10][R42.64] ;  /* 0x0000000a2a2a7981 */ /* 0x000328000c1e1500 */
[----:B------:R-:W5:Y:S04]  /*0a10*/  LDG.E.U16 R52, desc[UR10][R56.64] ;  /* 0x0000000a38347981 */ /* 0x000f68000c1e1500 */
[----:B------:R-:W-:Y:S04]  /*0a20*/  LDSM.16.MT88.4 R16, [R4] ;  /* 0x000000000410783b */ /* 0x000fe80000004200 */
[----:B------:R-:W0:Y:S04]  /*0a30*/  LDSM.16.M88.4 R24, [R7+0x400] ;  /* 0x000400000718783b */ /* 0x000e280000000200 */
[----:B------:R-:W1:Y:S01]  /*0a40*/  LDSM.16.M88.4 R36, [R7+0x600] ;  /* 0x000600000724783b */ /* 0x000e620000000200 */
[----:B------:R-:W-:Y:S01]  /*0a50*/  BAR.SYNC.DEFER_BLOCKING 0x0 ;  /* 0x0000000000007b1d */ /* 0x000fe20000010000 */
[C---:B0-----:R-:W-:Y:S08]  /*0a60*/  HMMA.16816.F32.BF16 R12, R16.reuse, R24, RZ ;  /* 0x00000018100c723c */ /* 0x041ff000000418ff */
[C---:B------:R-:W-:Y:S08]  /*0a70*/  HMMA.16816.F32.BF16 R24, R16.reuse, R26, RZ ;  /* 0x0000001a1018723c */ /* 0x040ff000000418ff */
[C---:B-1----:R-:W-:Y:S08]  /*0a80*/  HMMA.16816.F32.BF16 R20, R16.reuse, R36, RZ ;  /* 0x000000241014723c */ /* 0x042ff000000418ff */
[----:B------:R-:W-:Y:S01]  /*0a90*/  HMMA.16816.F32.BF16 R16, R16, R38, RZ ;  /* 0x000000261010723c */ /* 0x000fe200000418ff */
[----:B------:R-:W-:Y:S01]  /*0aa0*/  FMUL R36, R12, UR8 ;  /* 0x000000080c247c20 */ /* 0x000fe20008400000 */
[----:B------:R-:W-:Y:S01]  /*0ab0*/  FMUL R37, R13, UR8 ;  /* 0x000000080d257c20 */ /* 0x000fe20008400000 */
[----:B------:R-:W-:-:S05]  /*0ac0*/  FMUL R38, R24, UR8 ;  /* 0x0000000818267c20 */ /* 0x000fca0008400000 */
[----:B------:R-:W-:Y:S01]  /*0ad0*/  FMNMX3 R38, R36, R37, R38, !PT ;  /* 0x0000002524267276 */ /* 0x000fe20007800026 */
[----:B------:R-:W-:Y:S02]  /*0ae0*/  FMUL R36, R25, UR8 ;  /* 0x0000000819247c20 */ /* 0x000fe40008400000 */
[----:B------:R-:W-:-:S05]  /*0af0*/  FMUL R37, R20, UR8 ;  /* 0x0000000814257c20 */ /* 0x000fca0008400000 */
[----:B------:R-:W-:Y:S01]  /*0b00*/  FMNMX3 R38, R38, R36, R37, !PT ;  /* 0x0000002426267276 */ /* 0x000fe20007800025 */
[----:B------:R-:W-:Y:S02]  /*0b10*/  FMUL R36, R21, UR8 ;  /* 0x0000000815247c20 */ /* 0x000fe40008400000 */
[----:B------:R-:W-:-:S05]  /*0b20*/  FMUL R37, R16, UR8 ;  /* 0x0000000810257c20 */ /* 0x000fca0008400000 */
[----:B------:R-:W-:Y:S01]  /*0b30*/  FMNMX3 R37, R38, R36, R37, !PT ;  /* 0x0000002426257276 */ /* 0x000fe20007800025 */
[----:B------:R-:W-:-:S05]  /*0b40*/  FMUL R36, R17, UR8 ;  /* 0x0000000811247c20 */ /* 0x000fca0008400000 */
[----:B------:R-:W-:Y:S01]  /*0b50*/  FMNMX R39, R36, R37, !PT ;  /* 0x0000002524277209 */ /* 0x000fe20007800000 */
[----:B------:R-:W-:Y:S01]  /*0b60*/  FMUL R36, R14, UR8 ;  /* 0x000000080e247c20 */ /* 0x000fe20008400000 */
[----:B------:R-:W-:Y:S01]  /*0b70*/  FMUL R37, R15, UR8 ;  /* 0x000000080f257c20 */ /* 0x000fe20008400000 */
[----:B------:R-:W-:-:S05]  /*0b80*/  FMUL R38, R26, UR8 ;  /* 0x000000081a267c20 */ /* 0x000fca0008400000 */
[----:B------:R-:W-:Y:S01]  /*0b90*/  FMNMX3 R38, R36, R37, R38, !PT ;  /* 0x0000002524267276 */ /* 0x000fe20007800026 */
[----:B------:R-:W-:Y:S01]  /*0ba0*/  FMUL R36, R27, UR8 ;  /* 0x000000081b247c20 */ /* 0x000fe20008400000 */
[----:B------:R-:W-:-:S05]  /*0bb0*/  FMUL R37, R22, UR8 ;  /* 0x0000000816257c20 */ /* 0x000fca0008400000 */
[----:B------:R-:W-:Y:S01]  /*0bc0*/  FMNMX3 R37, R38, R36, R37, !PT ;  /* 0x0000002426257276 */ /* 0x000fe20007800025 */
[----:B------:R-:W-:Y:S01]  /*0bd0*/  FMUL R36, R18, UR8 ;  /* 0x0000000812247c20 */ /* 0x000fe20008400000 */
[----:B------:R-:W-:-:S05]  /*0be0*/  FMUL R38, R23, UR8 ;  /* 0x0000000817267c20 */ /* 0x000fca0008400000 */
[----:B------:R-:W-:Y:S01]  /*0bf0*/  FMNMX3 R37, R37, R38, R36, !PT ;  /* 0x0000002625257276 */ /* 0x000fe20007800024 */
[----:B------:R-:W-:-:S05]  /*0c00*/  FMUL R36, R19, UR8 ;  /* 0x0000000813247c20 */ /* 0x000fca0008400000 */
[----:B------:R-:W-:-:S05]  /*0c10*/  FMNMX R36, R36, R37, !PT ;  /* 0x0000002524247209 */ /* 0x000fca0007800000 */
[----:B------:R-:W0:Y:S02]  /*0c20*/  SHFL.BFLY PT, R43, R36, 0x2, 0x1f ;  /* 0x0c401f00242b7f89 */ /* 0x000e2400000e0000 */
[----:B0-----:R-:W-:Y:S02]  /*0c30*/  FMNMX R38, R36, R43, !PT ;  /* 0x0000002b24267209 */ /* 0x001fe40007800000 */
[----:B--2---:R-:W-:Y:S04]  /*0c40*/  STS.U16 [R2+UR5+0x400], R41 ;  /* 0x0004002902007988 */ /* 0x004fe80008000405 */
[----:B---3--:R-:W-:Y:S04]  /*0c50*/  STS.U16 [R2+UR5+0x600], R49 ;  /* 0x0006003102007988 */ /* 0x008fe80008000405 */
[----:B----4-:R-:W-:Y:S04]  /*0c60*/  STS.U16 [R3+UR5+0x500], R42 ;  /* 0x0005002a03007988 */ /* 0x010fe80008000405 */
[----:B------:R-:W0:Y:S02]  /*0c70*/  SHFL.BFLY PT, R42, R39, 0x2, 0x1f ;  /* 0x0c401f00272a7f89 */ /* 0x000e2400000e0000 */
[----:B0-----:R-:W-:-:S05]  /*0c80*/  FMNMX R37, R39, R42, !PT ;  /* 0x0000002a27257209 */ /* 0x001fca0007800000 */
[----:B------:R-:W0:Y:S04]  /*0c90*/  SHFL.BFLY PT, R41, R37, 0x1, 0x1f ;  /* 0x0c201f0025297f89 */ /* 0x000e2800000e0000 */
[----:B------:R-:W1:Y:S01]  /*0ca0*/  SHFL.BFLY PT, R42, R38, 0x1, 0x1f ;  /* 0x0c201f00262a7f89 */ /* 0x000e6200000e0000 */
[----:B0-----:R-:W-:-:S05]  /*0cb0*/  FMNMX3 R41, R37, R41, R48, !PT ;  /* 0x0000002925297276 */ /* 0x001fca0007800030 */
[--C-:B------:R-:W-:Y:S01]  /*0cc0*/  FFMA R12, R12, UR8, -R41.reuse ;  /* 0x000000080c0c7c23 */ /* 0x100fe20008000829 */
[----:B------:R-:W-:-:S03]  /*0cd0*/  FFMA R13, R13, UR8, -R41 ;  /* 0x000000080d0d7c23 */ /* 0x000fc60008000829 */
[----:B------:R-:W-:Y:S01]  /*0ce0*/  FMUL R12, R12, 1.4426950216293334961 ;  /* 0x3fb8aa3b0c0c7820 */ /* 0x000fe20000400000 */
[----:B------:R-:W-:-:S05]  /*0cf0*/  FMUL R13, R13, 1.4426950216293334961 ;  /* 0x3fb8aa3b0d0d7820 */ /* 0x000fca0000400000 */
[----:B------:R-:W-:Y:S08]  /*0d00*/  MUFU.EX2 R12, R12 ;  /* 0x0000000c000c7308 */ /* 0x000ff00000000800 */
[----:B------:R-:W0:Y:S01]  /*0d10*/  MUFU.EX2 R13, R13 ;  /* 0x0000000d000d7308 */ /* 0x000e220000000800 */
[----:B------:R-:W-:Y:S01]  /*0d20*/  FFMA R24, R24, UR8, -R41 ;  /* 0x0000000818187c23 */ /* 0x000fe20008000829 */
[----:B-1----:R-:W-:-:S03]  /*0d30*/  FMNMX3 R42, R38, R42, R53, !PT ;  /* 0x0000002a262a7276 */ /* 0x002fc60007800035 */
[----:B------:R-:W-:Y:S02]  /*0d40*/  FMUL R36, R24, 1.4426950216293334961 ;  /* 0x3fb8aa3b18247820 */ /* 0x000fe40000400000 */
[--C-:B------:R-:W-:Y:S01]  /*0d50*/  FFMA R14, R14, UR8, -R42.reuse ;  /* 0x000000080e0e7c23 */ /* 0x100fe2000800082a */
[----:B------:R-:W-:Y:S01]  /*0d60*/  FFMA R15, R15, UR8, -R42 ;  /* 0x000000080f0f7c23 */ /* 0x000fe2000800082a */
[----:B-----5:R1:W-:Y:S01]  /*0d70*/  STS.U16 [R3+UR5+0x700], R52 ;  /* 0x0007003403007988 */ /* 0x0203e20008000405 */
[----:B------:R-:W-:Y:S01]  /*0d80*/  FFMA R25, R25, UR8, -R41 ;  /* 0x0000000819197c23 */ /* 0x000fe20008000829 */
[----:B------:R-:W-:Y:S01]  /*0d90*/  FMUL R14, R14, 1.4426950216293334961 ;  /* 0x3fb8aa3b0e0e7820 */ /* 0x000fe20000400000 */
[----:B------:R-:W-:Y:S01]  /*0da0*/  FMUL R15, R15, 1.4426950216293334961 ;  /* 0x3fb8aa3b0f0f7820 */ /* 0x000fe20000400000 */
[----:B0-----:R-:W-:Y:S01]  /*0db0*/  FADD R37, R12, R13 ;  /* 0x0000000d0c257221 */ /* 0x001fe20000000000 */
[----:B------:R-:W-:Y:S01]  /*0dc0*/  F2FP.BF16.F32.PACK_AB R24, R13, R12 ;  /* 0x0000000c0d18723e */ /* 0x000fe200000010ff */
[----:B------:R-:W-:Y:S01]  /*0dd0*/  FADD R12, -R41, R48 ;  /* 0x00000030290c7221 */ /* 0x000fe20000000100 */
[--C-:B------:R-:W-:Y:S01]  /*0de0*/  FFMA R27, R27, UR8, -R42.reuse ;  /* 0x000000081b1b7c23 */ /* 0x100fe2000800082a */
[----:B------:R-:W-:-:S02]  /*0df0*/  FFMA R26, R26, UR8, -R42 ;  /* 0x000000081a1a7c23 */ /* 0x000fc4000800082a */
[----:B------:R-:W-:Y:S01]  /*0e00*/  FMUL R43, R12, 1.4426950216293334961 ;  /* 0x3fb8aa3b0c2b7820 */ /* 0x000fe20000400000 */
[----:B------:R-:W-:Y:S01]  /*0e10*/  FADD R12, -R42, R53 ;  /* 0x000000352a0c7221 */ /* 0x000fe20000000100 */
[----:B------:R-:W-:Y:S01]  /*0e20*/  FMUL R49, R25, 1.4426950216293334961 ;  /* 0x3fb8aa3b19317820 */ /* 0x000fe20000400000 */
[----:B-1----:R-:W-:Y:S01]  /*0e30*/  FMUL R52, R27, 1.4426950216293334961 ;  /* 0x3fb8aa3b1b347820 */ /* 0x002fe20000400000 */
[----:B------:R-:W-:Y:S01]  /*0e40*/  MUFU.EX2 R14, R14 ;  /* 0x0000000e000e7308 */ /* 0x000fe20000000800 */
[----:B------:R-:W-:Y:S01]  /*0e50*/  FMUL R48, R12, 1.4426950216293334961 ;  /* 0x3fb8aa3b0c307820 */ /* 0x000fe20000400000 */
[----:B------:R-:W-:-:S06]  /*0e60*/  FMUL R26, R26, 1.4426950216293334961 ;  /* 0x3fb8aa3b1a1a7820 */ /* 0x000fcc0000400000 */
[----:B------:R-:W0:Y:S08]  /*0e70*/  MUFU.EX2 R15, R15 ;  /* 0x0000000f000f7308 */ /* 0x000e300000000800 */
[----:B------:R-:W1:Y:S08]  /*0e80*/  MUFU.EX2 R36, R36 ;  /* 0x0000002400247308 */ /* 0x000e700000000800 */
[----:B------:R-:W2:Y:S08]  /*0e90*/  MUFU.EX2 R49, R49 ;  /* 0x0000003100317308 */ /* 0x000eb00000000800 */
[----:B------:R2:W3:Y:S08]  /*0ea0*/  MUFU.EX2 R39, R26 ;  /* 0x0000001a00277308 */ /* 0x0004f00000000800 */
[----:B------:R-:W4:Y:S08]  /*0eb0*/  MUFU.EX2 R52, R52 ;  /* 0x0000003400347308 */ /* 0x000f300000000800 */
[----:B------:R-:W5:Y:S08]  /*0ec0*/  MUFU.EX2 R43, R43 ;  /* 0x0000002b002b7308 */ /* 0x000f700000000800 */
[----:B------:R-:W5:Y:S01]  /*0ed0*/  MUFU.EX2 R48, R48 ;  /* 0x0000003000307308 */ /* 0x000f620000000800 */
[----:B0-----:R-:W-:Y:S01]  /*0ee0*/  FADD R38, R14, R15 ;  /* 0x0000000f0e267221 */ /* 0x001fe20000000000 */
[----:B------:R-:W-:Y:S01]  /*0ef0*/  F2FP.BF16.F32.PACK_AB R25, R15, R14 ;  /* 0x0000000e0f19723e */ /* 0x000fe200000010ff */
[----:B------:R-:W-:Y:S01]  /*0f00*/  BAR.SYNC.DEFER_BLOCKING 0x0 ;  /* 0x0000000000007b1d */ /* 0x000fe20000010000 */
[----:B-1----:R-:W-:Y:S01]  /*0f10*/  FADD R56, R36, R37 ;  /* 0x0000002524387221 */ /* 0x002fe20000000000 */
[----:B--2---:R-:W-:Y:S01]  /*0f20*/  F2FP.BF16.F32.PACK_AB R26, R49, R36 ;  /* 0x00000024311a723e */ /* 0x004fe200000010ff */
[----:B---3--:R-:W-:Y:S01]  /*0f30*/  FADD R53, R39, R38 ;  /* 0x0000002627357221 */ /* 0x008fe20000000000 */
[----:B----4-:R-:W-:Y:S01]  /*0f40*/  F2FP.BF16.F32.PACK_AB R27, R52, R39 ;  /* 0x00000027341b723e */ /* 0x010fe200000010ff */
[C---:B-----5:R-:W-:Y:S01]  /*0f50*/  FMUL R36, R43.reuse, R32 ;  /* 0x000000202b247220 */ /* 0x060fe20000400000 */
[C---:B------:R-:W-:Y:S01]  /*0f60*/  FMUL R37, R43.reuse, R33 ;  /* 0x000000212b257220 */ /* 0x040fe20000400000 */
[C---:B------:R-:W-:Y:S01]  /*0f70*/  FMUL R38, R48.reuse, R34 ;  /* 0x0000002230267220 */ /* 0x040fe20000400000 */
[C---:B------:R-:W-:Y:S01]  /*0f80*/  FMUL R39, R48.reuse, R35 ;  /* 0x0000002330277220 */ /* 0x040fe20000400000 */
[----:B------:R-:W0:Y:S04]  /*0f90*/  LDSM.16.M88.4 R12, [R6+UR5+0x400] ;  /* 0x00040005060c783b */ /* 0x000e280008000200 */
[----:B------:R-:W1:Y:S01]  /*0fa0*/  LDSM.16.M88.4 R32, [R6+UR5+0x600] ;  /* 0x000600050620783b */ /* 0x000e620008000200 */
[C---:B------:R-:W-:Y:S01]  /*0fb0*/  FMUL R28, R43.reuse, R28 ;  /* 0x0000001c2b1c7220 */ /* 0x040fe20000400000 */
[----:B------:R-:W-:Y:S01]  /*0fc0*/  FMUL R29, R43, R29 ;  /* 0x0000001d2b1d7220 */ /* 0x000fe20000400000 */
[C---:B------:R-:W-:Y:S01]  /*0fd0*/  FMUL R30, R48.reuse, R30 ;  /* 0x0000001e301e7220 */ /* 0x040fe20000400000 */
[----:B------:R-:W-:Y:S01]  /*0fe0*/  FMUL R31, R48, R31 ;  /* 0x0000001f301f7220 */ /* 0x000fe20000400000 */
[--C-:B------:R-:W-:Y:S01]  /*0ff0*/  FFMA R21, R21, UR8, -R41.reuse ;  /* 0x0000000815157c23 */ /* 0x100fe20008000829 */
[--C-:B------:R-:W-:Y:S01]  /*1000*/  FFMA R22, R22, UR8, -R42.reuse ;  /* 0x0000000816167c23 */ /* 0x100fe2000800082a */
[--C-:B------:R-:W-:Y:S01]  /*1010*/  FFMA R20, R20, UR8, -R41.reuse ;  /* 0x0000000814147c23 */ /* 0x100fe20008000829 */
[----:B------:R-:W-:Y:S01]  /*1020*/  FFMA R16, R16, UR8, -R41 ;  /* 0x0000000810107c23 */ /* 0x000fe20008000829 */
[--C-:B------:R-:W-:Y:S01]  /*1030*/  FFMA R23, R23, UR8, -R42.reuse ;  /* 0x0000000817177c23 */ /* 0x100fe2000800082a */
[----:B------:R-:W-:-:S04]  /*1040*/  FFMA R18, R18, UR8, -R42 ;  /* 0x0000000812127c23 */ /* 0x000fc8000800082a */
[----:B------:R-:W-:Y:S01]  /*1050*/  FMUL R18, R18, 1.4426950216293334961 ;  /* 0x3fb8aa3b12127820 */ /* 0x000fe20000400000 */
[----:B------:R-:W-:Y:S01]  /*1060*/  FADD R52, R52, R53 ;  /* 0x0000003534347221 */ /* 0x000fe20000000000 */
[----:B0-----:R-:W-:Y:S01]  /*1070*/  HMMA.16816.F32.BF16 R28, R24, R12, R28 ;  /* 0x0000000c181c723c */ /* 0x001fe2000004181c */
[----:B------:R-:W-:Y:S01]  /*1080*/  FMUL R13, R21, 1.4426950216293334961 ;  /* 0x3fb8aa3b150d7820 */ /* 0x000fe20000400000 */
[----:B------:R-:W-:Y:S01]  /*1090*/  FMUL R21, R22, 1.4426950216293334961 ;  /* 0x3fb8aa3b16157820 */ /* 0x000fe20000400000 */
[----:B------:R-:W-:Y:S01]  /*10a0*/  FMUL R12, R20, 1.4426950216293334961 ;  /* 0x3fb8aa3b140c7820 */ /* 0x000fe20000400000 */
[----:B------:R-:W-:-:S04]  /*10b0*/  FMUL R22, R23, 1.4426950216293334961 ;  /* 0x3fb8aa3b17167820 */ /* 0x000fc80000400000 */
[----:B-1----:R-:W-:Y:S01]  /*10c0*/  HMMA.16816.F32.BF16 R36, R24, R32, R36 ;  /* 0x000000201824723c */ /* 0x002fe20000041824 */
[----:B------:R-:W-:Y:S01]  /*10d0*/  FMUL R24, R16, 1.4426950216293334961 ;  /* 0x3fb8aa3b10187820 */ /* 0x000fe20000400000 */
[----:B------:R-:W-:Y:S01]  /*10e0*/  FFMA R16, R17, UR8, -R41 ;  /* 0x0000000811107c23 */ /* 0x000fe20008000829 */
[----:B------:R-:W0:Y:S03]  /*10f0*/  MUFU.EX2 R21, R21 ;  /* 0x0000001500157308 */ /* 0x000e260000000800 */
[----:B------:R-:W-:Y:S01]  /*1100*/  FMUL R20, R16, 1.4426950216293334961 ;  /* 0x3fb8aa3b10147820 */ /* 0x000fe20000400000 */
[----:B------:R-:W-:-:S04]  /*1110*/  FFMA R16, R19, UR8, -R42 ;  /* 0x0000000813107c23 */ /* 0x000fc8000800082a */
[----:B------:R-:W1:Y:S01]  /*1120*/  MUFU.EX2 R12, R12 ;  /* 0x0000000c000c7308 */ /* 0x000e620000000800 */
[----:B------:R-:W-:-:S07]  /*1130*/  FMUL R16, R16, 1.4426950216293334961 ;  /* 0x3fb8aa3b10107820 */ /* 0x000fce0000400000 */
[----:B------:R-:W2:Y:S08]  /*1140*/  MUFU.EX2 R22, R22 ;  /* 0x0000001600167308 */ /* 0x000eb00000000800 */
[----:B------:R-:W3:Y:S01]  /*1150*/  MUFU.EX2 R13, R13 ;  /* 0x0000000d000d7308 */ /* 0x000ee20000000800 */
[----:B------:R-:W-:-:S07]  /*1160*/  FADD R49, R49, R56 ;  /* 0x0000003831317221 */ /* 0x000fce0000000000 */
[----:B------:R-:W4:Y:S08]  /*1170*/  MUFU.EX2 R19, R18 ;  /* 0x0000001200137308 */ /* 0x000f300000000800 */
[----:B------:R-:W5:Y:S01]  /*1180*/  MUFU.EX2 R17, R24 ;  /* 0x0000001800117308 */ /* 0x000f620000000800 */
[----:B0-----:R-:W-:Y:S01]  /*1190*/  FADD R23, R21, R52 ;  /* 0x0000003415177221 */ /* 0x001fe20000000000 */
[----:B-1----:R-:W-:-:S06]  /*11a0*/  FADD R26, R12, R49 ;  /* 0x000000310c1a7221 */ /* 0x002fcc0000000000 */
[----:B------:R-:W0:Y:S08]  /*11b0*/  MUFU.EX2 R24, R16 ;  /* 0x0000001000187308 */ /* 0x000e300000000800 */
[----:B------:R-:W1:Y:S01]  /*11c0*/  MUFU.EX2 R20, R20 ;  /* 0x0000001400147308 */ /* 0x000e620000000800 */
[----:B--2---:R-:W-:Y:S01]  /*11d0*/  FADD R32, R22, R23 ;  /* 0x0000001716207221 */ /* 0x004fe20000000000 */
[----:B---3--:R-:W-:-:S03]  /*11e0*/  FADD R26, R13, R26 ;  /* 0x0000001a0d1a7221 */ /* 0x008fc60000000000 */
[----:B----4-:R-:W-:Y:S01]  /*11f0*/  FADD R27, R19, R32 ;  /* 0x00000020131b7221 */ /* 0x010fe20000000000 */
[----:B-----5:R-:W-:-:S03]  /*1200*/  FADD R23, R17, R26 ;  /* 0x0000001a11177221 */ /* 0x020fc60000000000 */
[----:B0-----:R-:W-:Y:S01]  /*1210*/  FADD R27, R24, R27 ;  /* 0x0000001b181b7221 */ /* 0x001fe20000000000 */
[----:B-1----:R-:W-:-:S04]  /*1220*/  FADD R25, R20, R23 ;  /* 0x0000001714197221 */ /* 0x002fc80000000000 */
[----:B------:R-:W0:Y:S04]  /*1230*/  SHFL.BFLY PT, R26, R27, 0x2, 0x1f ;  /* 0x0c401f001b1a7f89 */ /* 0x000e2800000e0000 */
[----:B------:R-:W1:Y:S01]  /*1240*/  SHFL.BFLY PT, R18, R25, 0x2, 0x1f ;  /* 0x0c401f0019127f89 */ /* 0x000e6200000e0000 */
[----:B------:R-:W-:Y:S02]  /*1250*/  F2FP.BF16.F32.PACK_AB R16, R13, R12 ;  /* 0x0000000c0d10723e */ /* 0x000fe400000010ff */
[----:B------:R-:W-:Y:S01]  /*1260*/  F2FP.BF16.F32.PACK_AB R19, R24, R19 ;  /* 0x000000131813723e */ /* 0x000fe200000010ff */
[----:B0-----:R-:W-:Y:S01]  /*1270*/  FADD R49, R27, R26 ;  /* 0x0000001a1b317221 */ /* 0x001fe20000000000 */
[----:B-1----:R-:W-:-:S04]  /*1280*/  FADD R23, R25, R18 ;  /* 0x0000001219177221 */ /* 0x002fc80000000000 */
[----:B------:R-:W0:Y:S01]  /*1290*/  SHFL.BFLY PT, R52, R49, 0x1, 0x1f ;  /* 0x0c201f0031347f89 */ /* 0x000e2200000e0000 */
[----:B------:R-:W-:-:S03]  /*12a0*/  F2FP.BF16.F32.PACK_AB R18, R20, R17 ;  /* 0x000000111412723e */ /* 0x000fc600000010ff */
[----:B------:R-:W1:Y:S01]  /*12b0*/  SHFL.BFLY PT, R26, R23, 0x1, 0x1f ;  /* 0x0c201f00171a7f89 */ /* 0x000e6200000e0000 */
[----:B------:R-:W-:Y:S01]  /*12c0*/  F2FP.BF16.F32.PACK_AB R17, R22, R21 ;  /* 0x000000151611723e */ /* 0x000fe200000010ff */
[----:B------:R-:W-:-:S06]  /*12d0*/  UIADD3 UR4, UPT, UPT, UR4, 0x20, URZ ;  /* 0x0000002004047890 */ /* 0x000fcc000fffe0ff */
[----:B------:R-:W-:Y:S01]  /*12e0*/  HMMA.16816.F32.BF16 R28, R16, R14, R28 ;  /* 0x0000000e101c723c */ /* 0x000fe2000004181c */
[----:B------:R-:W-:-:S07]  /*12f0*/  UISETP.GE.AND UP0, UPT, UR4, UR7, UPT ;  /* 0x000000070400728c */ /* 0x000fce000bf06270 */
[----:B------:R-:W-:Y:S01]  /*1300*/  HMMA.16816.F32.BF16 R32, R16, R34, R36 ;  /* 0x000000221020723c */ /* 0x000fe20000041824 */
[----:B0-----:R-:W-:Y:S01]  /*1310*/  FADD R13, R49, R52 ;  /* 0x00000034310d7221 */ /* 0x001fe20000000000 */
[----:B-1----:R-:W-:-:S03]  /*1320*/  FADD R26, R23, R26 ;  /* 0x0000001a171a7221 */ /* 0x002fc60000000000 */
[----:B------:R-:W-:Y:S01]  /*1330*/  FFMA R11, R48, R11, R13 ;  /* 0x0000000b300b7223 */ /* 0x000fe2000000000d */
[----:B------:R-:W-:Y:S01]  /*1340*/  IMAD R8, R5, 0x20, R8 ;  /* 0x0000002005087824 */ /* 0x000fe200078e0208 */
[----:B------:R-:W-:Y:S01]  /*1350*/  LEA R10, R9, R10, 0x5 ;  /* 0x0000000a090a7211 */ /* 0x000fe200078e28ff */
[----:B------:R-:W-:Y:S01]  /*1360*/  FFMA R40, R43, R40, R26 ;  /* 0x000000282b287223 */ /* 0x000fe2000000001a */
[----:B------:R-:W-:Y:S02]  /*1370*/  MOV R48, R41 ;  /* 0x0000002900307202 */ /* 0x000fe40000000f00 */
[----:B------:R-:W-:Y:S01]  /*1380*/  MOV R53, R42 ;  /* 0x0000002a00357202 */ /* 0x000fe20000000f00 */
[----:B------:R-:W-:Y:S08]  /*1390*/  BRA.U !UP0, `(.L_x_1) ;  /* 0xfffffff508487547 */ /* 0x000ff0000b83ffff */
.L_x_0:
[----:B------:R-:W0:Y:S01]  /*13a0*/  S2R R2, SR_TID.X ;  /* 0x0000000000027919 */ /* 0x000e220000002100 */
[----:B------:R-:W1:Y:S01]  /*13b0*/  S2UR UR5, SR_CgaCtaId ;  /* 0x00000000000579c3 */ /* 0x000e620000008800 */
[----:B------:R-:W-:Y:S01]  /*13c0*/  IMAD.MOV.U32 R17, RZ, RZ, R11 ;  /* 0x000000ffff117224 */ /* 0x000fe200078e000b */
[----:B------:R-:W-:Y:S01]  /*13d0*/  UMOV UR4, 0x400 ;  /* 0x0000040000047882 */ /* 0x000fe20000000000 */
[C---:B------:R-:W-:Y:S01]  /*13e0*/  FMUL R5, R40.reuse, 8388608 ;  /* 0x4b00000028057820 */ /* 0x040fe20000400000 */
[----:B------:R-:W-:Y:S01]  /*13f0*/  FSETP.GEU.AND P1, PT, R40, 1.175494350822287508e-38, PT ;  /* 0x008000002800780b */ /* 0x000fe20003f2e000 */
[C---:B------:R-:W-:Y:S01]  /*1400*/  FMUL R4, R17.reuse, 8388608 ;  /* 0x4b00000011047820 */ /* 0x040fe20000400000 */
[C---:B------:R-:W-:Y:S02]  /*1410*/  FSETP.GT.AND P0, PT, |R17|.reuse, 8.50705917302346158658e+37, PT ;  /* 0x7e8000001100780b */ /* 0x040fe40003f04200 */
[----:B------:R-:W-:Y:S01]  /*1420*/  BAR.SYNC.DEFER_BLOCKING 0x0 ;  /* 0x0000000000007b1d */ /* 0x000fe20000010000 */
[----:B------:R-:W-:-:S02]  /*1430*/  FSETP.GEU.AND P3, PT, |R17|, 1.175494350822287508e-38, PT ;  /* 0x008000001100780b */ /* 0x000fc40003f6e200 */
[----:B------:R-:W-:Y:S02]  /*1440*/  FSETP.GEU.AND P2, PT, R17, 1.175494350822287508e-38, PT ;  /* 0x008000001100780b */ /* 0x000fe40003f4e000 */
[----:B------:R-:W-:Y:S02]  /*1450*/  FSEL R5, R5, R40, !P1 ;  /* 0x0000002805057208 */ /* 0x000fe40004800000 */
[----:B------:R-:W-:Y:S02]  /*1460*/  FSEL R4, R4, R17, !P2 ;  /* 0x0000001104047208 */ /* 0x000fe40005000000 */
[----:B------:R-:W-:Y:S02]  /*1470*/  FSEL R11, RZ, -23, P2 ;  /* 0xc1b80000ff0b7808 */ /* 0x000fe40001000000 */
[----:B------:R-:W-:Y:S01]  /*1480*/  FSETP.GEU.AND P2, PT, |R40|, 1.175494350822287508e-38, PT ;  /* 0x008000002800780b */ /* 0x000fe20003f4e200 */
[----:B------:R-:W-:Y:S01]  /*1490*/  @P0 FMUL R17, R17, 0.25 ;  /* 0x3e80000011110820 */ /* 0x000fe20000400000 */
[----:B------:R-:W-:Y:S01]  /*14a0*/  @P0 FMUL R35, R35, 0.25 ;  /* 0x3e80000023230820 */ /* 0x000fe20000400000 */
[----:B------:R-:W-:Y:S01]  /*14b0*/  @P0 FMUL R34, R34, 0.25 ;  /* 0x3e80000022220820 */ /* 0x000fe20000400000 */
[----:B------:R-:W-:Y:S01]  /*14c0*/  @P0 FMUL R31, R31, 0.25 ;  /* 0x3e8000001f1f0820 */ /* 0x000fe20000400000 */
[----:B------:R-:W-:Y:S01]  /*14d0*/  @!P3 FMUL R17, R17, 16777216 ;  /* 0x4b8000001111b820 */ /* 0x000fe20000400000 */
[----:B-1----:R-:W-:Y:S01]  /*14e0*/  ULEA UR7, UR5, UR4, 0x18 ;  /* 0x0000000405077291 */ /* 0x002fe2000f8ec0ff */
[----:B------:R-:W-:Y:S01]  /*14f0*/  @P0 FMUL R30, R30, 0.25 ;  /* 0x3e8000001e1e0820 */ /* 0x000fe20000400000 */
[----:B------:R-:W-:Y:S01]  /*1500*/  VIADD R8, R4, 0xc0cafb0d ;  /* 0xc0cafb0d04087836 */ /* 0x000fe20000000000 */
[----:B------:R-:W1:Y:S01]  /*1510*/  MUFU.RCP R14, R17 ;  /* 0x00000011000e7308 */ /* 0x000e620000001000 */
[----:B------:R-:W-:Y:S01]  /*1520*/  @!P3 FMUL R35, R35, 16777216 ;  /* 0x4b8000002323b820 */ /* 0x000fe20000400000 */
[----:B------:R-:W-:Y:S01]  /*1530*/  @!P3 FMUL R34, R34, 16777216 ;  /* 0x4b8000002222b820 */ /* 0x000fe20000400000 */
[----:B------:R-:W-:Y:S01]  /*1540*/  @!P3 FMUL R31, R31, 16777216 ;  /* 0x4b8000001f1fb820 */ /* 0x000fe20000400000 */
[----:B0-----:R-:W-:Y:S01]  /*1550*/  LOP3.LUT R7, R2, 0x8, RZ, 0xc0, !PT ;  /* 0x0000000802077812 */ /* 0x001fe200078ec0ff */
[----:B------:R-:W-:Y:S01]  /*1560*/  @!P3 FMUL R30, R30, 16777216 ;  /* 0x4b8000001e1eb820 */ /* 0x000fe20000400000 */
[----:B------:R-:W-:Y:S01]  /*1570*/  SHF.R.S32.HI R6, RZ, 0x5, R2 ;  /* 0x00000005ff067819 */ /* 0x000fe20000011402 */
[----:B------:R-:W0:Y:S01]  /*1580*/  LDCU.64 UR4, c[0x0][0x3e0] ;  /* 0x00007c00ff0477ac */ /* 0x000e220008000a00 */
[----:B------:R-:W-:-:S02]  /*1590*/  LEA.HI R16, R7, UR7, RZ, 0x1f ;  /* 0x0000000707107c11 */ /* 0x000fc4000f8ff8ff */
[----:B------:R-:W-:Y:S02]  /*15a0*/  FSEL R7, RZ, -23, P1 ;  /* 0xc1b80000ff077808 */ /* 0x000fe40000800000 */
[----:B------:R-:W-:Y:S02]  /*15b0*/  FSETP.GT.AND P1, PT, |R40|, 8.50705917302346158658e+37, PT ;  /* 0x7e8000002800780b */ /* 0x000fe40003f24200 */
[----:B------:R-:W-:Y:S02]  /*15c0*/  SHF.R.S32.HI R9, RZ, 0x4, R2 ;  /* 0x00000004ff097819 */ /* 0x000fe40000011402 */
[----:B------:R-:W-:Y:S02]  /*15d0*/  SGXT R6, R6, 0x1 ;  /* 0x000000010606781a */ /* 0x000fe40000000200 */
[----:B------:R-:W-:Y:S02]  /*15e0*/  SGXT R9, R9, 0x1 ;  /* 0x000000010909781a */ /* 0x000fe40000000200 */
[----:B------:R-:W-:-:S02]  /*15f0*/  LOP3.LUT R12, R6, 0x204, RZ, 0xc0, !PT ;  /* 0x00000204060c7812 */ /* 0x000fc400078ec0ff */
[----:B------:R-:W-:Y:S02]  /*1600*/  SHF.L.U32 R3, R2, 0x1, RZ ;  /* 0x0000000102037819 */ /* 0x000fe400000006ff */
[----:B------:R-:W-:Y:S01]  /*1610*/  IADD3 R6, PT, PT, R5, -0x3f3504f3, RZ ;  /* 0xc0cafb0d05067810 */ /* 0x000fe20007ffe0ff */
[----:B------:R-:W-:Y:S01]  /*1620*/  @P1 FMUL R40, R40, 0.25 ;  /* 0x3e80000028281820 */ /* 0x000fe20000400000 */
[----:B------:R-:W-:Y:S01]  /*1630*/  LOP3.LUT R15, R9, 0x204, RZ, 0xc0, !PT ;  /* 0x00000204090f7812 */ /* 0x000fe200078ec0ff */
[----:B------:R-:W-:Y:S01]  /*1640*/  @P1 FMUL R33, R33, 0.25 ;  /* 0x3e80000021211820 */ /* 0x000fe20000400000 */
[----:B------:R-:W-:Y:S01]  /*1650*/  SHF.L.U32 R18, R2, 0x6, RZ ;  /* 0x0000000602127819 */ /* 0x000fe200000006ff */
[----:B------:R-:W-:Y:S01]  /*1660*/  @!P2 FMUL R40, R40, 16777216 ;  /* 0x4b8000002828a820 */ /* 0x000fe20000400000 */
[----:B------:R-:W-:Y:S01]  /*1670*/  LOP3.LUT R22, R2, 0x20, RZ, 0xc0, !PT ;  /* 0x0000002002167812 */ /* 0x000fe200078ec0ff */
[----:B------:R-:W-:Y:S01]  /*1680*/  @P1 FMUL R32, R32, 0.25 ;  /* 0x3e80000020201820 */ /* 0x000fe20000400000 */
[----:B------:R-:W-:Y:S01]  /*1690*/  LOP3.LUT R19, R2, 0x10, RZ, 0xc0, !PT ;  /* 0x0000001002137812 */ /* 0x000fe200078ec0ff */
[----:B------:R-:W2:Y:S01]  /*16a0*/  MUFU.RCP R17, R40 ;  /* 0x0000002800117308 */ /* 0x000ea20000001000 */
[----:B------:R-:W-:Y:S01]  /*16b0*/  LOP3.LUT R10, R6, 0xff800000, RZ, 0xc0, !PT ;  /* 0xff800000060a7812 */ /* 0x000fe200078ec0ff */
[----:B------:R-:W-:Y:S01]  /*16c0*/  @P1 FMUL R29, R29, 0.25 ;  /* 0x3e8000001d1d1820 */ /* 0x000fe20000400000 */
[----:B------:R-:W-:Y:S01]  /*16d0*/  LOP3.LUT R9, R12, 0x3c, R3, 0x78, !PT ;  /* 0x0000003c0c097812 */ /* 0x000fe200078e7803 */
[----:B------:R-:W-:Y:S01]  /*16e0*/  @P1 FMUL R28, R28, 0.25 ;  /* 0x3e8000001c1c1820 */ /* 0x000fe20000400000 */
[----:B------:R-:W-:Y:S01]  /*16f0*/  LOP3.LUT R13, R8, 0xff800000, RZ, 0xc0, !PT ;  /* 0xff800000080d7812 */ /* 0x000fe200078ec0ff */
[----:B------:R-:W-:Y:S01]  /*1700*/  @!P2 FMUL R33, R33, 16777216 ;  /* 0x4b8000002121a820 */ /* 0x000fe20000400000 */
[----:B------:R-:W-:Y:S01]  /*1710*/  I2FP.F32.S32 R8, R10 ;  /* 0x0000000a00087245 */ /* 0x000fe20000201400 */
[----:B------:R-:W-:Y:S01]  /*1720*/  @!P2 FMUL R32, R32, 16777216 ;  /* 0x4b8000002020a820 */ /* 0x000fe20000400000 */
[----:B------:R-:W-:Y:S01]  /*1730*/  LEA R6, R19, R16, 0x2 ;  /* 0x0000001013067211 */ /* 0x000fe200078e10ff */
[----:B-1----:R-:W-:Y:S01]  /*1740*/  FMUL R16, R14, R34 ;  /* 0x000000220e107220 */ /* 0x002fe20000400000 */
[----:B------:R-:W-:Y:S01]  /*1750*/  LEA R22, R22, R15, 0x2 ;  /* 0x0000000f16167211 */ /* 0x000fe200078e10ff */
[C---:B------:R-:W-:Y:S01]  /*1760*/  FMUL R15, R14.reuse, R35 ;  /* 0x000000230e0f7220 */ /* 0x040fe20000400000 */
[----:B------:R-:W-:Y:S01]  /*1770*/  LOP3.LUT R9, R9, 0x40, R18, 0xf8, !PT ;  /* 0x0000004009097812 */ /* 0x000fe200078ef812 */
[C---:B------:R-:W-:Y:S01]  /*1780*/  FMUL R18, R14.reuse, R31 ;  /* 0x0000001f0e127220 */ /* 0x040fe20000400000 */
[----:B------:R-:W-:Y:S01]  /*1790*/  FMUL R19, R14, R30 ;  /* 0x0000001e0e137220 */ /* 0x000fe20000400000 */
[----:B------:R-:W-:Y:S01]  /*17a0*/  IADD3 R10, PT, PT, R5, -R10, RZ ;  /* 0x8000000a050a7210 */ /* 0x000fe20007ffe0ff */
[----:B------:R-:W-:Y:S01]  /*17b0*/  FFMA.FTZ R7, R8, 1.1920928955078125e-07, R7 ;  /* 0x3400000008077823 */ /* 0x000fe20000010007 */
[----:B------:R-:W-:Y:S01]  /*17c0*/  SHF.R.S32.HI R14, RZ, 0x3, R2 ;  /* 0x00000003ff0e7819 */ /* 0x000fe20000011402 */
[----:B------:R-:W-:Y:S01]  /*17d0*/  @!P2 FMUL R29, R29, 16777216 ;  /* 0x4b8000001d1da820 */ /* 0x000fe20000400000 */
[-C--:B------:R-:W-:Y:S01]  /*17e0*/  I2FP.F32.S32 R12, R13.reuse ;  /* 0x0000000d000c7245 */ /* 0x080fe20000201400 */
[----:B------:R-:W-:Y:S01]  /*17f0*/  FADD R10, R10, -1 ;  /* 0xbf8000000a0a7421 */ /* 0x000fe20000000000 */
[----:B------:R-:W-:Y:S01]  /*1800*/  MOV R20, 0x3dc6b27f ;  /* 0x3dc6b27f00147802 */ /* 0x000fe20000000f00 */
[----:B------:R-:W-:Y:S01]  /*1810*/  @!P2 FMUL R28, R28, 16777216 ;  /* 0x4b8000001c1ca820 */ /* 0x000fe20000400000 */
[----:B------:R-:W-:Y:S01]  /*1820*/  SGXT R14, R14, 0x1 ;  /* 0x000000010e0e781a */ /* 0x000fe20000000200 */
[----:B------:R-:W-:Y:S01]  /*1830*/  FFMA.FTZ R8, R12, 1.1920928955078125e-07, R11 ;  /* 0x340000000c087823 */ /* 0x000fe2000001000b */
[----:B------:R-:W-:Y:S01]  /*1840*/  IMAD.SHL.U32 R12, R2, 0x8, RZ ;  /* 0x00000008020c7824 */ /* 0x000fe200078e00ff */
[----:B------:R-:W-:Y:S01]  /*1850*/  IADD3 R13, PT, PT, R4, -R13, RZ ;  /* 0x8000000d040d7210 */ /* 0x000fe20007ffe0ff */
[----:B------:R-:W-:Y:S01]  /*1860*/  FFMA.FTZ R11, R10, R20, -0.16845393180847167969 ;  /* 0xbe2c7f300a0b7423 */ /* 0x000fe20000010014 */
[----:B------:R-:W-:Y:S01]  /*1870*/  LOP3.LUT R21, R14, 0x140, RZ, 0xc0, !PT ;  /* 0x000001400e157812 */ /* 0x000fe200078ec0ff */
[C---:B--2---:R-:W-:Y:S01]  /*1880*/  FMUL R33, R17.reuse, R33 ;  /* 0x0000002111217220 */ /* 0x044fe20000400000 */
[----:B------:R-:W-:Y:S01]  /*1890*/  FMUL R32, R17, R32 ;  /* 0x0000002011207220 */ /* 0x000fe20000400000 */
[C---:B------:R-:W-:Y:S01]  /*18a0*/  FFMA.FTZ R11, R10.reuse, R11, 0.1716887056827545166 ;  /* 0x3e2fcf2a0a0b7423 */ /* 0x040fe2000001000b */
[----:B------:R-:W-:Y:S01]  /*18b0*/  FADD R13, R13, -1 ;  /* 0xbf8000000d0d7421 */ /* 0x000fe20000000000 */
[----:B------:R-:W-:Y:S01]  /*18c0*/  LOP3.LUT R21, R21, 0x38, R12, 0xf8, !PT ;  /* 0x0000003815157812 */ /* 0x000fe200078ef80c */
[----:B0-----:R-:W-:Y:S01]  /*18d0*/  UIMAD UR4, UR6, UR4, URZ ;  /* 0x00000004060472a4 */ /* 0x001fe2000f8e02ff */
[C---:B------:R-:W-:Y:S01]  /*18e0*/  FFMA.FTZ R11, R10.reuse, R11, -0.17900948226451873779 ;  /* 0xbe374e430a0b7423 */ /* 0x040fe2000001000b */
[----:B------:R-:W-:Y:S01]  /*18f0*/  FFMA.FTZ R14, R13, R20, -0.16845393180847167969 ;  /* 0xbe2c7f300d0e7423 */ /* 0x000fe20000010014 */
[----:B------:R-:W-:Y:S01]  /*1900*/  LOP3.LUT R23, R21, 0x40, R2, 0x78, !PT ;  /* 0x0000004015177812 */ /* 0x000fe200078e7802 */
[C---:B------:R-:W-:Y:S01]  /*1910*/  FMUL R21, R17.reuse, R28 ;  /* 0x0000001c11157220 */ /* 0x040fe20000400000 */
[----:B------:R-:W-:Y:S01]  /*1920*/  FMUL R20, R17, R29 ;  /* 0x0000001d11147220 */ /* 0x000fe20000400000 */
[----:B------:R-:W-:Y:S01]  /*1930*/  FFMA.FTZ R11, R10, R11, 0.20512372255325317383 ;  /* 0x3e520bf40a0b7423 */ /* 0x000fe2000001000b */
[----:B------:R-:W-:Y:S01]  /*1940*/  FFMA.FTZ R14, R13, R14, 0.1716887056827545166 ;  /* 0x3e2fcf2a0d0e7423 */ /* 0x000fe2000001000e */
[----:B------:R-:W-:Y:S01]  /*1950*/  F2FP.BF16.F32.PACK_AB R15, R15, R18 ;  /* 0x000000120f0f723e */ /* 0x000fe200000010ff */
[----:B------:R-:W-:Y:S01]  /*1960*/  USHF.L.U32 UR8, UR4, 0x1, URZ ;  /* 0x0000000104087899 */ /* 0x000fe200080006ff */
[----:B------:R-:W-:Y:S01]  /*1970*/  F2FP.BF16.F32.PACK_AB R32, R32, R21 ;  /* 0x000000152020723e */ /* 0x000fe200000010ff */
[----:B------:R-:W-:Y:S01]  /*1980*/  FFMA.FTZ R11, R10, R11, -0.24046532809734344482 ;  /* 0xbe763c8b0a0b7423 */ /* 0x000fe2000001000b */
[----:B------:R-:W-:Y:S01]  /*1990*/  F2FP.BF16.F32.PACK_AB R20, R33, R20 ;  /* 0x000000142114723e */ /* 0x000fe200000010ff */
[----:B------:R-:W-:Y:S01]  /*19a0*/  FFMA.FTZ R14, R13, R14, -0.17900948226451873779 ;  /* 0xbe374e430d0e7423 */ /* 0x000fe2000001000e */
[----:B------:R-:W-:Y:S01]  /*19b0*/  F2FP.BF16.F32.PACK_AB R19, R16, R19 ;  /* 0x000000131013723e */ /* 0x000fe200000010ff */
[----:B------:R-:W-:Y:S01]  /*19c0*/  STS [R9+UR7], R32 ;  /* 0x0000002009007988 */ /* 0x000fe20008000807 */
[----:B------:R-:W-:Y:S01]  /*19d0*/  LOP3.LUT R18, R9, 0x40, RZ, 0x3c, !PT ;  /* 0x0000004009127812 */ /* 0x000fe200078e3cff */
[----:B------:R-:W-:Y:S01]  /*19e0*/  FFMA.FTZ R11, R10, R11, 0.28857114911079406738 ;  /* 0x3e93bf990a0b7423 */ /* 0x000fe2000001000b */
[C---:B------:R-:W-:Y:S01]  /*19f0*/  FFMA.FTZ R14, R13.reuse, R14, 0.20512372255325317383 ;  /* 0x3e520bf40d0e7423 */ /* 0x040fe2000001000e */
[----:B------:R0:W-:Y:S01]  /*1a00*/  STS [R9+UR7+0x80], R20 ;  /* 0x0000801409007988 */ /* 0x0001e20008000807 */
[----:B------:R-:W-:Y:S01]  /*1a10*/  IADD3 R22, PT, PT, R22, R23, RZ ;  /* 0x0000001716167210 */ /* 0x000fe20007ffe0ff */
[C---:B------:R-:W-:Y:S01]  /*1a20*/  FFMA.FTZ R11, R10.reuse, R11, -0.36067417263984680176 ;  /* 0xbeb8aa490a0b7423 */ /* 0x040fe2000001000b */
[C---:B------:R-:W-:Y:S01]  /*1a30*/  FFMA.FTZ R14, R13.reuse, R14, -0.24046532809734344482 ;  /* 0xbe763c8b0d0e7423 */ /* 0x040fe2000001000e */
[----:B------:R-:W-:Y:S01]  /*1a40*/  STS [R18+UR7+0x100], R19 ;  /* 0x0001001312007988 */ /* 0x000fe20008000807 */
[----:B------:R-:W1:Y:S01]  /*1a50*/  LDC R21, c[0x0][0x3e8] ;  /* 0x0000fa00ff157b82 */ /* 0x000e620000000800 */
[C---:B------:R-:W-:Y:S01]  /*1a60*/  FFMA.FTZ R11, R10.reuse, R11, 0.48089820146560668945 ;  /* 0x3ef6384a0a0b7423 */ /* 0x040fe2000001000b */
[C---:B------:R-:W-:Y:S01]  /*1a70*/  FFMA.FTZ R14, R13.reuse, R14, 0.28857114911079406738 ;  /* 0x3e93bf990d0e7423 */ /* 0x040fe2000001000e */
[----:B------:R2:W-:Y:S05]  /*1a80*/  STS [R18+UR7+0x180], R15 ;  /* 0x0001800f12007988 */ /* 0x0005ea0008000807 */
[----:B------:R-:W-:Y:S01]  /*1a90*/  BAR.SYNC.DEFER_BLOCKING 0x0 ;  /* 0x0000000000007b1d */ /* 0x000fe20000010000 */
[----:B------:R-:W-:Y:S01]  /*1aa0*/  FFMA.FTZ R11, R10, R11, -0.72134751081466674805 ;  /* 0xbf38aa3b0a0b7423 */ /* 0x000fe2000001000b */
[----:B------:R-:W-:Y:S01]  /*1ab0*/  FFMA.FTZ R14, R13, R14, -0.36067417263984680176 ;  /* 0xbeb8aa490d0e7423 */ /* 0x000fe2000001000e */
[----:B0-----:R-:W-:-:S02]  /*1ac0*/  LOP3.LUT R9, R12, 0x38, RZ, 0xc0, !PT ;  /* 0x000000380c097812 */ /* 0x001fc400078ec0ff */
[----:B------:R-:W-:Y:S01]  /*1ad0*/  FMUL R11, R10, R11 ;  /* 0x0000000b0a0b7220 */ /* 0x000fe20000400000 */
[----:B------:R-:W-:Y:S01]  /*1ae0*/  FFMA.FTZ R14, R13, R14, 0.48089820146560668945 ;  /* 0x3ef6384a0d0e7423 */ /* 0x000fe2000001000e */
[----:B------:R-:W-:Y:S01]  /*1af0*/  LOP3.LUT R12, R22, 0x4, RZ, 0x3c, !PT ;  /* 0x00000004160c7812 */ /* 0x000fe200078e3cff */
[----:B--2---:R-:W-:Y:S02]  /*1b00*/  IMAD.IADD R15, R9, 0x1, R6 ;  /* 0x00000001090f7824 */ /* 0x004fe400078e0206 */
[C---:B------:R-:W-:Y:S01]  /*1b10*/  FMUL R11, R10.reuse, R11 ;  /* 0x0000000b0a0b7220 */ /* 0x040fe20000400000 */
[----:B------:R-:W-:Y:S01]  /*1b20*/  FFMA.FTZ R16, R13, R14, -0.72134751081466674805 ;  /* 0xbf38aa3b0d107423 */ /* 0x000fe2000001000e */
[----:B------:R-:W-:Y:S02]  /*1b30*/  ISETP.GE.U32.AND P3, PT, R5, 0x7f800000, PT ;  /* 0x7f8000000500780c */ /* 0x000fe40003f66070 */
[----:B------:R-:W-:Y:S01]  /*1b40*/  FFMA.FTZ R14, R10, 1.4426950216293334961, R11 ;  /* 0x3fb8aa3b0a0e7823 */ /* 0x000fe2000001000b */
[----:B------:R-:W-:Y:S01]  /*1b50*/  FMUL R16, R13, R16 ;  /* 0x000000100d107220 */ /* 0x000fe20000400000 */
[----:B------:R-:W0:Y:S01]  /*1b60*/  LDC.64 R10, c[0x0][0x398] ;  /* 0x0000e600ff0a7b82 */ /* 0x000e220000000a00 */
[----:B------:R-:W-:Y:S01]  /*1b70*/  ISETP.GE.U32.AND P1, PT, R4, 0x7f800000, PT ;  /* 0x7f8000000400780c */ /* 0x000fe20003f26070 */
[----:B------:R-:W-:Y:S01]  /*1b80*/  FADD R14, R7, R14 ;  /* 0x0000000e070e7221 */ /* 0x000fe20000000000 */
[----:B------:R-:W-:Y:S01]  /*1b90*/  FMUL R16, R13, R16 ;  /* 0x000000100d107220 */ /* 0x000fe20000400000 */
[----:B------:R-:W-:-:S02]  /*1ba0*/  LOP3.LUT P0, RZ, R2, 0x60, RZ, 0xc0, !PT ;  /* 0x0000006002ff7812 */ /* 0x000fc4000780c0ff */
[----:B------:R-:W-:Y:S01]  /*1bb0*/  FSETP.NEU.AND P2, PT, R5, RZ, PT ;  /* 0x000000ff0500720b */ /* 0x000fe20003f4d000 */
[----:B------:R-:W-:Y:S01]  /*1bc0*/  FFMA.FTZ R13, R13, 1.4426950216293334961, R16 ;  /* 0x3fb8aa3b0d0d7823 */ /* 0x000fe20000010010 */
[----:B------:R-:W2:Y:S01]  /*1bd0*/  LDS R17, [R22+UR7] ;  /* 0x0000000716117984 */ /* 0x000ea20008000800 */
[----:B------:R-:W-:Y:S02]  /*1be0*/  @P3 MOV R6, 0x7f800000 ;  /* 0x7f80000000063802 */ /* 0x000fe40000000f00 */
[----:B------:R-:W-:Y:S01]  /*1bf0*/  FADD R13, R8, R13 ;  /* 0x0000000d080d7221 */ /* 0x000fe20000000000 */
[----:B------:R-:W-:Y:S01]  /*1c00*/  SHF.R.U32.HI R8, RZ, 0x5, R2 ;  /* 0x00000005ff087819 */ /* 0x000fe20000011602 */
[----:B------:R3:W4:Y:S01]  /*1c10*/  LDS R19, [R12+UR7] ;  /* 0x000000070c137984 */ /* 0x0007220008000800 */
[----:B------:R-:W-:Y:S01]  /*1c20*/  IMAD R2, R0, UR5, RZ ;  /* 0x0000000500027c24 */ /* 0x000fe2000f8e02ff */
[----:B------:R-:W-:Y:S01]  /*1c30*/  UIMAD.WIDE UR4, UR4, 0x2, URZ ;  /* 0x00000002040478a5 */ /* 0x000fe2000f8e02ff */
[----:B------:R-:W-:Y:S01]  /*1c40*/  SGXT.U32 R8, R8, 0x2 ;  /* 0x000000020808781a */ /* 0x000fe20000000000 */
[----:B------:R-:W-:-:S02]  /*1c50*/  @P3 FFMA.FTZ R14, R5, R6, +INF ;  /* 0x7f800000050e3423 */ /* 0x000fc40000010006 */
[C---:B------:R-:W-:Y:S01]  /*1c60*/  SHF.L.U32 R7, R2.reuse, 0x1, RZ ;  /* 0x0000000102077819 */ /* 0x040fe200000006ff */
[----:B------:R-:W-:Y:S02]  /*1c70*/  IMAD.HI R2, R2, 0x2, RZ ;  /* 0x0000000202027827 */ /* 0x000fe400078e02ff */
[----:B------:R-:W-:Y:S02]  /*1c80*/  FSEL R14, R14, -INF , P2 ;  /* 0xff8000000e0e7808 */ /* 0x000fe40001000000 */
[----:B-1----:R-:W-:Y:S01]  /*1c90*/  IMAD R8, R8, R21, RZ ;  /* 0x0000001508087224 */ /* 0x002fe200078e02ff */
[----:B0-----:R-:W-:Y:S01]  /*1ca0*/  IADD3 R10, P3, P4, R7, UR8, R10 ;  /* 0x00000008070a7c10 */ /* 0x001fe2000fc7e00a */
[----:B------:R-:W-:Y:S01]  /*1cb0*/  @P1 IMAD.MOV.U32 R7, RZ, RZ, 0x7f800000 ;  /* 0x7f800000ff071424 */ /* 0x000fe200078e00ff */
[----:B------:R-:W0:Y:S02]  /*1cc0*/  LDCU UR4, c[0x0][0x3ec] ;  /* 0x00007d80ff0477ac */ /* 0x000e240008000800 */
[----:B------:R-:W-:Y:S01]  /*1cd0*/  LEA R5, R21, R8, 0x2 ;  /* 0x0000000815057211 */ /* 0x000fe200078e10ff */
[----:B------:R-:W-:Y:S01]  /*1ce0*/  @P1 FFMA.FTZ R13, R4, R7, +INF ;  /* 0x7f800000040d1423 */ /* 0x000fe20000010007 */
[----:B---3--:R-:W-:-:S02]  /*1cf0*/  IADD3.X R12, PT, PT, R2, UR5, R11, P3, P4 ;  /* 0x00000005020c7c10 */ /* 0x008fc40009fe840b */
[----:B------:R-:W-:Y:S02]  /*1d00*/  LEA R2, R21, R5, 0x2 ;  /* 0x0000000515027211 */ /* 0x000fe400078e10ff */
[----:B------:R-:W-:Y:S02]  /*1d10*/  FSETP.NEU.AND P3, PT, R4, RZ, PT ;  /* 0x000000ff0400720b */ /* 0x000fe40003f6d000 */
[CC--:B------:R-:W-:Y:S02]  /*1d20*/  LEA R6, P4, R8.reuse, R10.reuse, 0x1 ;  /* 0x0000000a08067211 */ /* 0x0c0fe400078808ff */
[----:B------:R-:W-:Y:S02]  /*1d30*/  LEA R4, P1, R5, R10, 0x1 ;  /* 0x0000000a05047211 */ /* 0x000fe400078208ff */
[----:B------:R-:W-:Y:S02]  /*1d40*/  LEA R11, R21, R2, 0x2 ;  /* 0x00000002150b7211 */ /* 0x000fe400078e10ff */
[----:B------:R-:W-:Y:S01]  /*1d50*/  LEA.HI.X.SX32 R7, R8, R12, 0x1, P4 ;  /* 0x0000000c08077211 */ /* 0x000fe200020f0eff */
[----:B------:R-:W1:Y:S01]  /*1d60*/  LDC.64 R20, c[0x0][0x3a0] ;  /* 0x0000e800ff147b82 */ /* 0x000e620000000a00 */
[----:B------:R-:W-:Y:S01]  /*1d70*/  LEA R8, P4, R2, R10, 0x1 ;  /* 0x0000000a02087211 */ /* 0x000fe200078808ff */
[----:B0-----:R-:W-:Y:S01]  /*1d80*/  UIMAD UR4, UR6, UR4, URZ ;  /* 0x00000004060472a4 */ /* 0x001fe2000f8e02ff */
[----:B------:R-:W-:-:S02]  /*1d90*/  LEA.HI.X.SX32 R5, R5, R12, 0x1, P1 ;  /* 0x0000000c05057211 */ /* 0x000fc400008f0eff */
[----:B------:R-:W-:Y:S01]  /*1da0*/  LEA R10, P5, R11, R10, 0x1 ;  /* 0x0000000a0b0a7211 */ /* 0x000fe200078a08ff */
[----:B--2---:R0:W-:Y:S01]  /*1db0*/  STG.E.U16 desc[UR10][R6.64], R17 ;  /* 0x0000001106007986 */ /* 0x0041e2000c10150a */
[-C--:B------:R-:W-:Y:S01]  /*1dc0*/  LEA.HI.X.SX32 R9, R2, R12.reuse, 0x1, P4 ;  /* 0x0000000c02097211 */ /* 0x080fe200020f0eff */
[----:B------:R-:W-:Y:S01]  /*1dd0*/  USHF.L.U32 UR6, UR4, 0x2, URZ ;  /* 0x0000000204067899 */ /* 0x000fe200080006ff */
[----:B------:R-:W-:Y:S01]  /*1de0*/  PRMT R2, R17, 0x7632, R2 ;  /* 0x0000763211027816 */ /* 0x000fe20000000002 */
[----:B----4-:R2:W-:Y:S01]  /*1df0*/  STG.E.U16 desc[UR10][R4.64], R19 ;  /* 0x0000001304007986 */ /* 0x0105e2000c10150a */
[----:B------:R-:W-:Y:S01]  /*1e00*/  LEA.HI.X.SX32 R11, R11, R12, 0x1, P5 ;  /* 0x0000000c0b0b7211 */ /* 0x000fe200028f0eff */
[----:B------:R-:W-:Y:S01]  /*1e10*/  FFMA R12, R14, 0.69314718246459960938, R41 ;  /* 0x3f3172180e0c7823 */ /* 0x000fe20000000029 */
[----:B------:R-:W-:Y:S01]  /*1e20*/  FSEL R13, R13, -INF , P3 ;  /* 0xff8000000d0d7808 */ /* 0x000fe20001800000 */
[----:B------:R1:W-:Y:S01]  /*1e30*/  STG.E.U16 desc[UR10][R8.64], R2 ;  /* 0x0000000208007986 */ /* 0x0003e2000c10150a */
[----:B------:R-:W-:-:S03]  /*1e40*/  UIMAD.WIDE UR4, UR4, 0x4, URZ ;  /* 0x00000004040478a5 */ /* 0x000fc6000f8e02ff */
[----:B------:R-:W-:Y:S01]  /*1e50*/  FFMA R13, R13, 0.69314718246459960938, R42 ;  /* 0x3f3172180d0d7823 */ /* 0x000fe2000000002a */
[C---:B0-----:R-:W-:Y:S01]  /*1e60*/  SHF.L.U32 R7, R0.reuse, 0x2, RZ ;  /* 0x0000000200077819 */ /* 0x041fe200000006ff */
[----:B------:R-:W-:Y:S01]  /*1e70*/  IMAD.HI R0, R0, 0x4, RZ ;  /* 0x0000000400007827 */ /* 0x000fe200078e02ff */
[----:B--2---:R-:W-:Y:S02]  /*1e80*/  PRMT R5, R19, 0x7632, R5 ;  /* 0x0000763213057816 */ /* 0x004fe40000000005 */
[----:B------:R-:W-:Y:S02]  /*1e90*/  LOP3.LUT R4, R3, 0x78, RZ, 0xc0, !PT ;  /* 0x0000007803047812 */ /* 0x000fe400078ec0ff */
[----:B-1----:R-:W-:Y:S01]  /*1ea0*/  IADD3 R2, P1, P2, R7, UR6, R20 ;  /* 0x0000000607027c10 */ /* 0x002fe2000fa3e014 */
[----:B------:R0:W-:Y:S03]  /*1eb0*/  STG.E.U16 desc[UR10][R10.64], R5 ;  /* 0x000000050a007986 */ /* 0x0001e6000c10150a */
[----:B------:R-:W-:Y:S01]  /*1ec0*/  IADD3.X R3, PT, PT, R0, UR5, R21, P1, P2 ;  /* 0x0000000500037c10 */ /* 0x000fe20008fe4415 */
[----:B------:R-:W-:Y:S06]  /*1ed0*/  BAR.SYNC.DEFER_BLOCKING 0x0 ;  /* 0x0000000000007b1d */ /* 0x000fec0000010000 */
[----:B------:R0:W-:Y:S02]  /*1ee0*/  STS.64 [R4+UR7], R12 ;  /* 0x0000000c04007988 */ /* 0x0001e40008000a07 */
[----:B------:R-:W-:Y:S06]  /*1ef0*/  BAR.SYNC.DEFER_BLOCKING 0x0 ;  /* 0x0000000000007b1d */ /* 0x000fec0000010000 */
[----:B------:R-:W-:Y:S05]  /*1f00*/  @P0 EXIT ;  /* 0x000000000000094d */ /* 0x000fea0003800000 */
[----:B------:R-:W1:Y:S04]  /*1f10*/  LDS R15, [R15] ;  /* 0x000000000f0f7984 */ /* 0x000e680000000800 */
[----:B-1----:R-:W-:Y:S01]  /*1f20*/  STG.E desc[UR10][R2.64], R15 ;  /* 0x0000000f02007986 */ /* 0x002fe2000c10190a */
[----:B------:R-:W-:Y:S05]  /*1f30*/  EXIT ;  /* 0x000000000000794d */ /* 0x000fea0003800000 */
.L_x_2:
[----:B------:R-:W-:-:S00]  /*1f40*/  BRA `(.L_x_2) ;  /* 0xfffffffc00fc7947 */ /* 0x000fc0000383ffff */
[----:B------:R-:W-:-:S00]  /*1f50*/  NOP ;  /* 0x0000000000007918 */ /* 0x000fc00000000000 */
        /* <DEDUP_REMOVED lines=10> */
.L_x_3:


//--------------------- .nv.global.init           --------------------------
	.section	.nv.global.init,"aw",@progbits
.nv.global.init:
	.type		_$_str,@object
	.size		_$_str,(.L_0 - _$_str)
_$_str:
        /*0000*/ 	.byte	0x5f, 0x5f, 0x43, 0x55, 0x44, 0x41, 0x5f, 0x46, 0x54, 0x5a, 0x00
.L_0:


//--------------------- .nv.shared.attn_fwd       --------------------------
	.section	.nv.shared.attn_fwd,"aw",@nobits
	.sectionflags	@""
	.align	16
	.zero		1024


//--------------------- .nv.shared.reserved.0     --------------------------
	.section	.nv.shared.reserved.0,"aw",@nobits
	.weak		__nv_reservedSMEM_offset_0_alias
	.size		__nv_reservedSMEM_offset_0_alias, 0, 64
	.other		__nv_reservedSMEM_offset_0_alias,@"STO_CUDA_RESERVED_SHARED STV_DEFAULT"
__nv_reservedSMEM_offset_0_alias:
	.zero		0
	.zero		64


//--------------------- .nv.constant0.attn_fwd    --------------------------
	.section	.nv.constant0.attn_fwd,"a",@progbits
	.sectionflags	@""
	.align	4
.nv.constant0.attn_fwd:
	.zero		1032


//--------------------- SYMBOLS --------------------------

	.type		.nv.reservedSmem.offset0,@object
	.size		.nv.reservedSmem.offset0,0x4
	.type		.nv.reservedSmem.cap,@object
	.size		.nv.reservedSmem.cap,0x4
